	.target	sm_90a

	.elftype	@"ET_EXEC"


//--------------------- .note.nv.tkinfo           --------------------------
	.section	.note.nv.tkinfo,"",@"SHT_NOTE"
	.sectionflags	@"SHF_NOTE_NV_TKINFO"
	.tkinfo
        /*0018*/ 	.word	0x00000002
        /*0030*/ 	.string	""
        /*0030*/ 	.string	"ptxas"
        /*0030*/ 	.string	"Cuda compilation tools, release 13.0, V13.0.88"
        /*0030*/ 	.string	"Build cuda_13.0.r13.0/compiler.36424714_0"
        /*0030*/ 	.string	"-arch sm_90a -m 64 "



//--------------------- .note.nv.cuinfo           --------------------------
	.section	.note.nv.cuinfo,"",@"SHT_NOTE"
	.sectionflags	@"SHF_NOTE_NV_CUINFO"
        /*0018*/ 	.short	0x0002
        /*001a*/ 	.short	0x005a
        /*001c*/ 	.short	0x0082
	.zero		2


//--------------------- .nv.info                  --------------------------
	.section	.nv.info,"",@"SHT_CUDA_INFO"
	.align	4


	//----- nvinfo : EIATTR_REGCOUNT
	.align		4
        /*0000*/ 	.byte	0x04, 0x2f
        /*0002*/ 	.short	(.L_12 - .L_11)
	.align		4
.L_11:
        /*0004*/ 	.word	index@(_ZN7cutlass13device_kernelIN5flash19enable_sm80_to_sm89INS1_16FlashAttnFwdSm80INS1_25CollectiveMainloopFwdSm80ILi8ELi1ELb1EN4cute5tupleIJNS5_1CILi128EEENS7_ILi112EEES8_EEELi128ENS_6half_tEfNS_4arch4Sm80ELb1ELb0ELb0ELb1ELb1ELb1ELb1ELb1EEENS1_21CollectiveEpilogueFwdINS6_IJS8_S8_S9_EEENS6_IJNS7_ILi1EEESH_SH_EEESB_SD_Li256ELb1ELb1ELb1ELb0EEENS1_36VarlenDynamicPersistentTileSchedulerILi128ELi112ELi256ELi256ELb1ELb1ELb0ELb1ELb1ELb1EEEEEEEEEvNT_6ParamsE)
        /*0008*/ 	.word	0x00000004


	//----- nvinfo : EIATTR_FRAME_SIZE
	.align		4
.L_12:
        /*000c*/ 	.byte	0x04, 0x11
        /*000e*/ 	.short	(.L_14 - .L_13)
	.align		4
.L_13:
        /*0010*/ 	.word	index@(_ZN7cutlass13device_kernelIN5flash19enable_sm80_to_sm89INS1_16FlashAttnFwdSm80INS1_25CollectiveMainloopFwdSm80ILi8ELi1ELb1EN4cute5tupleIJNS5_1CILi128EEENS7_ILi112EEES8_EEELi128ENS_6half_tEfNS_4arch4Sm80ELb1ELb0ELb0ELb1ELb1ELb1ELb1ELb1EEENS1_21CollectiveEpilogueFwdINS6_IJS8_S8_S9_EEENS6_IJNS7_ILi1EEESH_SH_EEESB_SD_Li256ELb1ELb1ELb1ELb0EEENS1_36VarlenDynamicPersistentTileSchedulerILi128ELi112ELi256ELi256ELb1ELb1ELb0ELb1ELb1ELb1EEEEEEEEEvNT_6ParamsE)
        /*0014*/ 	.word	0x00000000


	//----- nvinfo : EIATTR_REGCOUNT
	.align		4
.L_14:
        /*0018*/ 	.byte	0x04, 0x2f
        /*001a*/ 	.short	(.L_16 - .L_15)
	.align		4
.L_15:
        /*001c*/ 	.word	index@(_ZN7cutlass13device_kernelIN5flash19enable_sm80_to_sm89INS1_16FlashAttnFwdSm80INS1_25CollectiveMainloopFwdSm80ILi8ELi1ELb1EN4cute5tupleIJNS5_1CILi128EEENS7_ILi112EEES8_EEELi128ENS_6half_tEfNS_4arch4Sm80ELb1ELb0ELb0ELb1ELb1ELb0ELb1ELb1EEENS1_21CollectiveEpilogueFwdINS6_IJS8_S8_S9_EEENS6_IJNS7_ILi1EEESH_SH_EEESB_SD_Li256ELb1ELb1ELb1ELb0EEENS1_36VarlenDynamicPersistentTileSchedulerILi128ELi112ELi256ELi256ELb1ELb1ELb0ELb1ELb1ELb1EEEEEEEEEvNT_6ParamsE)
        /*0020*/ 	.word	0x00000004


	//----- nvinfo : EIATTR_FRAME_SIZE
	.align		4
.L_16:
        /*0024*/ 	.byte	0x04, 0x11
        /*0026*/ 	.short	(.L_18 - .L_17)
	.align		4
.L_17:
        /*0028*/ 	.word	index@(_ZN7cutlass13device_kernelIN5flash19enable_sm80_to_sm89INS1_16FlashAttnFwdSm80INS1_25CollectiveMainloopFwdSm80ILi8ELi1ELb1EN4cute5tupleIJNS5_1CILi128EEENS7_ILi112EEES8_EEELi128ENS_6half_tEfNS_4arch4Sm80ELb1ELb0ELb0ELb1ELb1ELb0ELb1ELb1EEENS1_21CollectiveEpilogueFwdINS6_IJS8_S8_S9_EEENS6_IJNS7_ILi1EEESH_SH_EEESB_SD_Li256ELb1ELb1ELb1ELb0EEENS1_36VarlenDynamicPersistentTileSchedulerILi128ELi112ELi256ELi256ELb1ELb1ELb0ELb1ELb1ELb1EEEEEEEEEvNT_6ParamsE)
        /*002c*/ 	.word	0x00000000


	//----- nvinfo : EIATTR_REGCOUNT
	.align		4
.L_18:
        /*0030*/ 	.byte	0x04, 0x2f
        /*0032*/ 	.short	(.L_20 - .L_19)
	.align		4
.L_19:
        /*0034*/ 	.word	index@(_ZN7cutlass13device_kernelIN5flash19enable_sm80_to_sm89INS1_16FlashAttnFwdSm80INS1_25CollectiveMainloopFwdSm80ILi4ELi1ELb0EN4cute5tupleIJNS5_1CILi128EEENS7_ILi64EEES8_EEELi128ENS_6half_tEfNS_4arch4Sm80ELb1ELb0ELb0ELb0ELb1ELb0ELb1ELb1EEENS1_21CollectiveEpilogueFwdINS6_IJS8_S8_S9_EEENS6_IJNS7_ILi1EEESH_SH_EEESB_SD_Li128ELb0ELb1ELb1ELb0EEENS1_30DynamicPersistentTileSchedulerILi128ELi128ELb1ELb1ELb0EEEEEEEEEvNT_6ParamsE)
        /*0038*/ 	.word	0x00000004


	//----- nvinfo : EIATTR_FRAME_SIZE
	.align		4
.L_20:
        /*003c*/ 	.byte	0x04, 0x11
        /*003e*/ 	.short	(.L_22 - .L_21)
	.align		4
.L_21:
        /*0040*/ 	.word	index@(_ZN7cutlass13device_kernelIN5flash19enable_sm80_to_sm89INS1_16FlashAttnFwdSm80INS1_25CollectiveMainloopFwdSm80ILi4ELi1ELb0EN4cute5tupleIJNS5_1CILi128EEENS7_ILi64EEES8_EEELi128ENS_6half_tEfNS_4arch4Sm80ELb1ELb0ELb0ELb0ELb1ELb0ELb1ELb1EEENS1_21CollectiveEpilogueFwdINS6_IJS8_S8_S9_EEENS6_IJNS7_ILi1EEESH_SH_EEESB_SD_Li128ELb0ELb1ELb1ELb0EEENS1_30DynamicPersistentTileSchedulerILi128ELi128ELb1ELb1ELb0EEEEEEEEEvNT_6ParamsE)
        /*0044*/ 	.word	0x00000000


	//----- nvinfo : EIATTR_REGCOUNT
	.align		4
.L_22:
        /*0048*/ 	.byte	0x04, 0x2f
        /*004a*/ 	.short	(.L_24 - .L_23)
	.align		4
.L_23:
        /*004c*/ 	.word	index@(_ZN7cutlass13device_kernelIN5flash19enable_sm80_to_sm89INS1_16FlashAttnFwdSm80INS1_25CollectiveMainloopFwdSm80ILi8ELi1ELb1EN4cute5tupleIJNS5_1CILi128EEENS7_ILi96EEES8_EEELi128ENS_6half_tEfNS_4arch4Sm80ELb0ELb1ELb0ELb1ELb1ELb1ELb1ELb1EEENS1_21CollectiveEpilogueFwdINS6_IJS8_S8_S9_EEENS6_IJNS7_ILi1EEESH_SH_EEESB_SD_Li256ELb1ELb1ELb1ELb0EEENS1_36VarlenDynamicPersistentTileSchedulerILi128ELi96ELi256ELi256ELb1ELb1ELb0ELb1ELb0ELb1EEEEEEEEEvNT_6ParamsE)
        /*0050*/ 	.word	0x00000004


	//----- nvinfo : EIATTR_FRAME_SIZE
	.align		4
.L_24:
        /*0054*/ 	.byte	0x04, 0x11
        /*0056*/ 	.short	(.L_26 - .L_25)
	.align		4
.L_25:
        /*0058*/ 	.word	index@(_ZN7cutlass13device_kernelIN5flash19enable_sm80_to_sm89INS1_16FlashAttnFwdSm80INS1_25CollectiveMainloopFwdSm80ILi8ELi1ELb1EN4cute5tupleIJNS5_1CILi128EEENS7_ILi96EEES8_EEELi128ENS_6half_tEfNS_4arch4Sm80ELb0ELb1ELb0ELb1ELb1ELb1ELb1ELb1EEENS1_21CollectiveEpilogueFwdINS6_IJS8_S8_S9_EEENS6_IJNS7_ILi1EEESH_SH_EEESB_SD_Li256ELb1ELb1ELb1ELb0EEENS1_36VarlenDynamicPersistentTileSchedulerILi128ELi96ELi256ELi256ELb1ELb1ELb0ELb1ELb0ELb1EEEEEEEEEvNT_6ParamsE)
        /*005c*/ 	.word	0x00000000


	//----- nvinfo : EIATTR_REGCOUNT
	.align		4
.L_26:
        /*0060*/ 	.byte	0x04, 0x2f
        /*0062*/ 	.short	(.L_28 - .L_27)
	.align		4
.L_27:
        /*0064*/ 	.word	index@(_ZN7cutlass13device_kernelIN5flash19enable_sm80_to_sm89INS1_16FlashAttnFwdSm80INS1_25CollectiveMainloopFwdSm80ILi8ELi1ELb1EN4cute5tupleIJNS5_1CILi128EEENS7_ILi96EEES8_EEELi128ENS_6half_tEfNS_4arch4Sm80ELb0ELb1ELb0ELb1ELb1ELb0ELb1ELb1EEENS1_21CollectiveEpilogueFwdINS6_IJS8_S8_S9_EEENS6_IJNS7_ILi1EEESH_SH_EEESB_SD_Li256ELb1ELb1ELb1ELb0EEENS1_36VarlenDynamicPersistentTileSchedulerILi128ELi96ELi256ELi256ELb1ELb1ELb0ELb1ELb0ELb1EEEEEEEEEvNT_6ParamsE)
        /*0068*/ 	.word	0x00000004


	//----- nvinfo : EIATTR_FRAME_SIZE
	.align		4
.L_28:
        /*006c*/ 	.byte	0x04, 0x11
        /*006e*/ 	.short	(.L_30 - .L_29)
	.align		4
.L_29:
        /*0070*/ 	.word	index@(_ZN7cutlass13device_kernelIN5flash19enable_sm80_to_sm89INS1_16FlashAttnFwdSm80INS1_25CollectiveMainloopFwdSm80ILi8ELi1ELb1EN4cute5tupleIJNS5_1CILi128EEENS7_ILi96EEES8_EEELi128ENS_6half_tEfNS_4arch4Sm80ELb0ELb1ELb0ELb1ELb1ELb0ELb1ELb1EEENS1_21CollectiveEpilogueFwdINS6_IJS8_S8_S9_EEENS6_IJNS7_ILi1EEESH_SH_EEESB_SD_Li256ELb1ELb1ELb1ELb0EEENS1_36VarlenDynamicPersistentTileSchedulerILi128ELi96ELi256ELi256ELb1ELb1ELb0ELb1ELb0ELb1EEEEEEEEEvNT_6ParamsE)
        /*0074*/ 	.word	0x00000000


	//----- nvinfo : EIATTR_REGCOUNT
	.align		4
.L_30:
        /*0078*/ 	.byte	0x04, 0x2f
        /*007a*/ 	.short	(.L_32 - .L_31)
	.align		4
.L_31:
        /*007c*/ 	.word	index@(_ZN7cutlass13device_kernelIN5flash19enable_sm80_to_sm89INS1_16FlashAttnFwdSm80INS1_25CollectiveMainloopFwdSm80ILi4ELi1ELb0EN4cute5tupleIJNS5_1CILi128EEENS7_ILi48EEES8_EEELi128ENS_6half_tEfNS_4arch4Sm80ELb0ELb1ELb0ELb0ELb1ELb0ELb1ELb1EEENS1_21CollectiveEpilogueFwdINS6_IJS8_S8_S9_EEENS6_IJNS7_ILi1EEESH_SH_EEESB_SD_Li128ELb0ELb1ELb1ELb0EEENS1_19SingleTileSchedulerILb0ELb1ELb1ELi128EEEEEEEEEvNT_6ParamsE)
        /*0080*/ 	.word	0x00000004


	//----- nvinfo : EIATTR_FRAME_SIZE
	.align		4
.L_32:
        /*0084*/ 	.byte	0x04, 0x11
        /*0086*/ 	.short	(.L_34 - .L_33)
	.align		4
.L_33:
        /*0088*/ 	.word	index@(_ZN7cutlass13device_kernelIN5flash19enable_sm80_to_sm89INS1_16FlashAttnFwdSm80INS1_25CollectiveMainloopFwdSm80ILi4ELi1ELb0EN4cute5tupleIJNS5_1CILi128EEENS7_ILi48EEES8_EEELi128ENS_6half_tEfNS_4arch4Sm80ELb0ELb1ELb0ELb0ELb1ELb0ELb1ELb1EEENS1_21CollectiveEpilogueFwdINS6_IJS8_S8_S9_EEENS6_IJNS7_ILi1EEESH_SH_EEESB_SD_Li128ELb0ELb1ELb1ELb0EEENS1_19SingleTileSchedulerILb0ELb1ELb1ELi128EEEEEEEEEvNT_6ParamsE)
        /*008c*/ 	.word	0x00000000


	//----- nvinfo : EIATTR_REGCOUNT
	.align		4
.L_34:
        /*0090*/ 	.byte	0x04, 0x2f
        /*0092*/ 	.short	(.L_36 - .L_35)
	.align		4
.L_35:
        /*0094*/ 	.word	index@(_ZN7cutlass13device_kernelIN5flash19enable_sm80_to_sm89INS1_16FlashAttnFwdSm80INS1_25CollectiveMainloopFwdSm80ILi8ELi1ELb1EN4cute5tupleIJNS5_1CILi128EEENS7_ILi112EEES8_EEELi128ENS_6half_tEfNS_4arch4Sm80ELb0ELb0ELb0ELb1ELb1ELb1ELb1ELb1EEENS1_21CollectiveEpilogueFwdINS6_IJS8_S8_S9_EEENS6_IJNS7_ILi1EEESH_SH_EEESB_SD_Li256ELb1ELb1ELb1ELb0EEENS1_36VarlenDynamicPersistentTileSchedulerILi128ELi112ELi256ELi256ELb1ELb1ELb0ELb0ELb1ELb1EEEEEEEEEvNT_6ParamsE)
        /*0098*/ 	.word	0x00000004


	//----- nvinfo : EIATTR_FRAME_SIZE
	.align		4
.L_36:
        /*009c*/ 	.byte	0x04, 0x11
        /*009e*/ 	.short	(.L_38 - .L_37)
	.align		4
.L_37:
        /*00a0*/ 	.word	index@(_ZN7cutlass13device_kernelIN5flash19enable_sm80_to_sm89INS1_16FlashAttnFwdSm80INS1_25CollectiveMainloopFwdSm80ILi8ELi1ELb1EN4cute5tupleIJNS5_1CILi128EEENS7_ILi112EEES8_EEELi128ENS_6half_tEfNS_4arch4Sm80ELb0ELb0ELb0ELb1ELb1ELb1ELb1ELb1EEENS1_21CollectiveEpilogueFwdINS6_IJS8_S8_S9_EEENS6_IJNS7_ILi1EEESH_SH_EEESB_SD_Li256ELb1ELb1ELb1ELb0EEENS1_36VarlenDynamicPersistentTileSchedulerILi128ELi112ELi256ELi256ELb1ELb1ELb0ELb0ELb1ELb1EEEEEEEEEvNT_6ParamsE)
        /*00a4*/ 	.word	0x00000000


	//----- nvinfo : EIATTR_REGCOUNT
	.align		4
.L_38:
        /*00a8*/ 	.byte	0x04, 0x2f
        /*00aa*/ 	.short	(.L_40 - .L_39)
	.align		4
.L_39:
        /*00ac*/ 	.word	index@(_ZN7cutlass13device_kernelIN5flash19enable_sm80_to_sm89INS1_16FlashAttnFwdSm80INS1_25CollectiveMainloopFwdSm80ILi8ELi1ELb1EN4cute5tupleIJNS5_1CILi128EEENS7_ILi112EEES8_EEELi128ENS_6half_tEfNS_4arch4Sm80ELb0ELb0ELb0ELb1ELb1ELb0ELb1ELb1EEENS1_21CollectiveEpilogueFwdINS6_IJS8_S8_S9_EEENS6_IJNS7_ILi1EEESH_SH_EEESB_SD_Li256ELb1ELb1ELb1ELb0EEENS1_36VarlenDynamicPersistentTileSchedulerILi128ELi112ELi256ELi256ELb1ELb1ELb0ELb0ELb1ELb1EEEEEEEEEvNT_6ParamsE)
        /*00b0*/ 	.word	0x00000004


	//----- nvinfo : EIATTR_FRAME_SIZE
	.align		4
.L_40:
        /*00b4*/ 	.byte	0x04, 0x11
        /*00b6*/ 	.short	(.L_42 - .L_41)
	.align		4
.L_41:
        /*00b8*/ 	.word	index@(_ZN7cutlass13device_kernelIN5flash19enable_sm80_to_sm89INS1_16FlashAttnFwdSm80INS1_25CollectiveMainloopFwdSm80ILi8ELi1ELb1EN4cute5tupleIJNS5_1CILi128EEENS7_ILi112EEES8_EEELi128ENS_6half_tEfNS_4arch4Sm80ELb0ELb0ELb0ELb1ELb1ELb0ELb1ELb1EEENS1_21CollectiveEpilogueFwdINS6_IJS8_S8_S9_EEENS6_IJNS7_ILi1EEESH_SH_EEESB_SD_Li256ELb1ELb1ELb1ELb0EEENS1_36VarlenDynamicPersistentTileSchedulerILi128ELi112ELi256ELi256ELb1ELb1ELb0ELb0ELb1ELb1EEEEEEEEEvNT_6ParamsE)
        /*00bc*/ 	.word	0x00000000


	//----- nvinfo : EIATTR_REGCOUNT
	.align		4
.L_42:
        /*00c0*/ 	.byte	0x04, 0x2f
        /*00c2*/ 	.short	(.L_44 - .L_43)
	.align		4
.L_43:
        /*00c4*/ 	.word	index@(_ZN7cutlass13device_kernelIN5flash19enable_sm80_to_sm89INS1_16FlashAttnFwdSm80INS1_25CollectiveMainloopFwdSm80ILi4ELi1ELb0EN4cute5tupleIJNS5_1CILi128EEENS7_ILi64EEES8_EEELi128ENS_6half_tEfNS_4arch4Sm80ELb0ELb0ELb0ELb0ELb1ELb0ELb1ELb1EEENS1_21CollectiveEpilogueFwdINS6_IJS8_S8_S9_EEENS6_IJNS7_ILi1EEESH_SH_EEESB_SD_Li128ELb0ELb1ELb1ELb0EEENS1_19SingleTileSchedulerILb0ELb1ELb1ELi128EEEEEEEEEvNT_6ParamsE)
        /*00c8*/ 	.word	0x00000004


	//----- nvinfo : EIATTR_FRAME_SIZE
	.align		4
.L_44:
        /*00cc*/ 	.byte	0x04, 0x11
        /*00ce*/ 	.short	(.L_46 - .L_45)
	.align		4
.L_45:
        /*00d0*/ 	.word	index@(_ZN7cutlass13device_kernelIN5flash19enable_sm80_to_sm89INS1_16FlashAttnFwdSm80INS1_25CollectiveMainloopFwdSm80ILi4ELi1ELb0EN4cute5tupleIJNS5_1CILi128EEENS7_ILi64EEES8_EEELi128ENS_6half_tEfNS_4arch4Sm80ELb0ELb0ELb0ELb0ELb1ELb0ELb1ELb1EEENS1_21CollectiveEpilogueFwdINS6_IJS8_S8_S9_EEENS6_IJNS7_ILi1EEESH_SH_EEESB_SD_Li128ELb0ELb1ELb1ELb0EEENS1_19SingleTileSchedulerILb0ELb1ELb1ELi128EEEEEEEEEvNT_6ParamsE)
        /*00d4*/ 	.word	0x00000000


	//----- nvinfo : EIATTR_REGCOUNT
	.align		4
.L_46:
        /*00d8*/ 	.byte	0x04, 0x2f
        /*00da*/ 	.short	(.L_48 - .L_47)
	.align		4
.L_47:
        /*00dc*/ 	.word	index@(_ZN7cutlass13device_kernelIN5flash19enable_sm80_to_sm89INS1_16FlashAttnFwdSm80INS1_25CollectiveMainloopFwdSm80ILi8ELi1ELb1EN4cute5tupleIJNS5_1CILi128EEES8_S8_EEELi128ENS_6half_tEfNS_4arch4Sm80ELb1ELb0ELb0ELb0ELb1ELb0ELb1ELb1EEENS1_21CollectiveEpilogueFwdIS9_NS6_IJNS7_ILi1EEESF_SF_EEESA_SC_Li256ELb0ELb1ELb1ELb0EEENS1_30DynamicPersistentTileSchedulerILi256ELi256ELb1ELb1ELb0EEEEEEEEEvNT_6ParamsE)
        /*00e0*/ 	.word	0x00000004


	//----- nvinfo : EIATTR_FRAME_SIZE
	.align		4
.L_48:
        /*00e4*/ 	.byte	0x04, 0x11
        /*00e6*/ 	.short	(.L_50 - .L_49)
	.align		4
.L_49:
        /*00e8*/ 	.word	index@(_ZN7cutlass13device_kernelIN5flash19enable_sm80_to_sm89INS1_16FlashAttnFwdSm80INS1_25CollectiveMainloopFwdSm80ILi8ELi1ELb1EN4cute5tupleIJNS5_1CILi128EEES8_S8_EEELi128ENS_6half_tEfNS_4arch4Sm80ELb1ELb0ELb0ELb0ELb1ELb0ELb1ELb1EEENS1_21CollectiveEpilogueFwdIS9_NS6_IJNS7_ILi1EEESF_SF_EEESA_SC_Li256ELb0ELb1ELb1ELb0EEENS1_30DynamicPersistentTileSchedulerILi256ELi256ELb1ELb1ELb0EEEEEEEEEvNT_6ParamsE)
        /*00ec*/ 	.word	0x00000000


	//----- nvinfo : EIATTR_REGCOUNT
	.align		4
.L_50:
        /*00f0*/ 	.byte	0x04, 0x2f
        /*00f2*/ 	.short	(.L_52 - .L_51)
	.align		4
.L_51:
        /*00f4*/ 	.word	index@(_ZN7cutlass13device_kernelIN5flash19enable_sm80_to_sm89INS1_16FlashAttnFwdSm80INS1_25CollectiveMainloopFwdSm80ILi8ELi1ELb1EN4cute5tupleIJNS5_1CILi128EEENS7_ILi96EEES8_EEELi128ENS_6half_tEfNS_4arch4Sm80ELb0ELb1ELb0ELb0ELb1ELb0ELb1ELb1EEENS1_21CollectiveEpilogueFwdINS6_IJS8_S8_S9_EEENS6_IJNS7_ILi1EEESH_SH_EEESB_SD_Li256ELb0ELb1ELb1ELb0EEENS1_19SingleTileSchedulerILb0ELb1ELb1ELi128EEEEEEEEEvNT_6ParamsE)
        /*00f8*/ 	.word	0x00000004


	//----- nvinfo : EIATTR_FRAME_SIZE
	.align		4
.L_52:
        /*00fc*/ 	.byte	0x04, 0x11
        /*00fe*/ 	.short	(.L_54 - .L_53)
	.align		4
.L_53:
        /*0100*/ 	.word	index@(_ZN7cutlass13device_kernelIN5flash19enable_sm80_to_sm89INS1_16FlashAttnFwdSm80INS1_25CollectiveMainloopFwdSm80ILi8ELi1ELb1EN4cute5tupleIJNS5_1CILi128EEENS7_ILi96EEES8_EEELi128ENS_6half_tEfNS_4arch4Sm80ELb0ELb1ELb0ELb0ELb1ELb0ELb1ELb1EEENS1_21CollectiveEpilogueFwdINS6_IJS8_S8_S9_EEENS6_IJNS7_ILi1EEESH_SH_EEESB_SD_Li256ELb0ELb1ELb1ELb0EEENS1_19SingleTileSchedulerILb0ELb1ELb1ELi128EEEEEEEEEvNT_6ParamsE)
        /*0104*/ 	.word	0x00000000


	//----- nvinfo : EIATTR_REGCOUNT
	.align		4
.L_54:
        /*0108*/ 	.byte	0x04, 0x2f
        /*010a*/ 	.short	(.L_56 - .L_55)
	.align		4
.L_55:
        /*010c*/ 	.word	index@(_ZN7cutlass13device_kernelIN5flash19enable_sm80_to_sm89INS1_16FlashAttnFwdSm80INS1_25CollectiveMainloopFwdSm80ILi8ELi1ELb1EN4cute5tupleIJNS5_1CILi128EEES8_S8_EEELi128ENS_6half_tEfNS_4arch4Sm80ELb0ELb0ELb0ELb0ELb1ELb0ELb1ELb1EEENS1_21CollectiveEpilogueFwdIS9_NS6_IJNS7_ILi1EEESF_SF_EEESA_SC_Li256ELb0ELb1ELb1ELb0EEENS1_19SingleTileSchedulerILb0ELb1ELb1ELi128EEEEEEEEEvNT_6ParamsE)
        /*0110*/ 	.word	0x00000004


	//----- nvinfo : EIATTR_FRAME_SIZE
	.align		4
.L_56:
        /*0114*/ 	.byte	0x04, 0x11
        /*0116*/ 	.short	(.L_58 - .L_57)
	.align		4
.L_57:
        /*0118*/ 	.word	index@(_ZN7cutlass13device_kernelIN5flash19enable_sm80_to_sm89INS1_16FlashAttnFwdSm80INS1_25CollectiveMainloopFwdSm80ILi8ELi1ELb1EN4cute5tupleIJNS5_1CILi128EEES8_S8_EEELi128ENS_6half_tEfNS_4arch4Sm80ELb0ELb0ELb0ELb0ELb1ELb0ELb1ELb1EEENS1_21CollectiveEpilogueFwdIS9_NS6_IJNS7_ILi1EEESF_SF_EEESA_SC_Li256ELb0ELb1ELb1ELb0EEENS1_19SingleTileSchedulerILb0ELb1ELb1ELi128EEEEEEEEEvNT_6ParamsE)
        /*011c*/ 	.word	0x00000000


	//----- nvinfo : EIATTR_REGCOUNT
	.align		4
.L_58:
        /*0120*/ 	.byte	0x04, 0x2f
        /*0122*/ 	.short	(.L_60 - .L_59)
	.align		4
.L_59:
        /*0124*/ 	.word	index@(_ZN7cutlass13device_kernelIN5flash19enable_sm80_to_sm89INS1_16FlashAttnFwdSm80INS1_25CollectiveMainloopFwdSm80ILi8ELi1ELb1EN4cute5tupleIJNS5_1CILi128EEENS7_ILi112EEES8_EEELi128ENS_6half_tEfNS_4arch4Sm80ELb1ELb0ELb1ELb1ELb1ELb1ELb1ELb1EEENS1_21CollectiveEpilogueFwdINS6_IJS8_S8_S9_EEENS6_IJNS7_ILi1EEESH_SH_EEESB_SD_Li256ELb1ELb1ELb1ELb0EEENS1_36VarlenDynamicPersistentTileSchedulerILi128ELi112ELi256ELi256ELb1ELb1ELb0ELb1ELb1ELb1EEEEEEEEEvNT_6ParamsE)
        /*0128*/ 	.word	0x00000004


	//----- nvinfo : EIATTR_FRAME_SIZE
	.align		4
.L_60:
        /*012c*/ 	.byte	0x04, 0x11
        /*012e*/ 	.short	(.L_62 - .L_61)
	.align		4
.L_61:
        /*0130*/ 	.word	index@(_ZN7cutlass13device_kernelIN5flash19enable_sm80_to_sm89INS1_16FlashAttnFwdSm80INS1_25CollectiveMainloopFwdSm80ILi8ELi1ELb1EN4cute5tupleIJNS5_1CILi128EEENS7_ILi112EEES8_EEELi128ENS_6half_tEfNS_4arch4Sm80ELb1ELb0ELb1ELb1ELb1ELb1ELb1ELb1EEENS1_21CollectiveEpilogueFwdINS6_IJS8_S8_S9_EEENS6_IJNS7_ILi1EEESH_SH_EEESB_SD_Li256ELb1ELb1ELb1ELb0EEENS1_36VarlenDynamicPersistentTileSchedulerILi128ELi112ELi256ELi256ELb1ELb1ELb0ELb1ELb1ELb1EEEEEEEEEvNT_6ParamsE)
        /*0134*/ 	.word	0x00000000


	//----- nvinfo : EIATTR_REGCOUNT
	.align		4
.L_62:
        /*0138*/ 	.byte	0x04, 0x2f
        /*013a*/ 	.short	(.L_64 - .L_63)
	.align		4
.L_63:
        /*013c*/ 	.word	index@(_ZN7cutlass13device_kernelIN5flash19enable_sm80_to_sm89INS1_16FlashAttnFwdSm80INS1_25CollectiveMainloopFwdSm80ILi8ELi1ELb1EN4cute5tupleIJNS5_1CILi128EEENS7_ILi112EEES8_EEELi128ENS_6half_tEfNS_4arch4Sm80ELb1ELb0ELb1ELb1ELb1ELb0ELb1ELb1EEENS1_21CollectiveEpilogueFwdINS6_IJS8_S8_S9_EEENS6_IJNS7_ILi1EEESH_SH_EEESB_SD_Li256ELb1ELb1ELb1ELb0EEENS1_36VarlenDynamicPersistentTileSchedulerILi128ELi112ELi256ELi256ELb1ELb1ELb0ELb1ELb1ELb1EEEEEEEEEvNT_6ParamsE)
        /*0140*/ 	.word	0x00000004


	//----- nvinfo : EIATTR_FRAME_SIZE
	.align		4
.L_64:
        /*0144*/ 	.byte	0x04, 0x11
        /*0146*/ 	.short	(.L_66 - .L_65)
	.align		4
.L_65:
        /*0148*/ 	.word	index@(_ZN7cutlass13device_kernelIN5flash19enable_sm80_to_sm89INS1_16FlashAttnFwdSm80INS1_25CollectiveMainloopFwdSm80ILi8ELi1ELb1EN4cute5tupleIJNS5_1CILi128EEENS7_ILi112EEES8_EEELi128ENS_6half_tEfNS_4arch4Sm80ELb1ELb0ELb1ELb1ELb1ELb0ELb1ELb1EEENS1_21CollectiveEpilogueFwdINS6_IJS8_S8_S9_EEENS6_IJNS7_ILi1EEESH_SH_EEESB_SD_Li256ELb1ELb1ELb1ELb0EEENS1_36VarlenDynamicPersistentTileSchedulerILi128ELi112ELi256ELi256ELb1ELb1ELb0ELb1ELb1ELb1EEEEEEEEEvNT_6ParamsE)
        /*014c*/ 	.word	0x00000000


	//----- nvinfo : EIATTR_REGCOUNT
	.align		4
.L_66:
        /*0150*/ 	.byte	0x04, 0x2f
        /*0152*/ 	.short	(.L_68 - .L_67)
	.align		4
.L_67:
        /*0154*/ 	.word	index@(_ZN7cutlass13device_kernelIN5flash19enable_sm80_to_sm89INS1_16FlashAttnFwdSm80INS1_25CollectiveMainloopFwdSm80ILi4ELi1ELb0EN4cute5tupleIJNS5_1CILi128EEENS7_ILi64EEES8_EEELi128ENS_6half_tEfNS_4arch4Sm80ELb1ELb0ELb1ELb0ELb1ELb0ELb1ELb1EEENS1_21CollectiveEpilogueFwdINS6_IJS8_S8_S9_EEENS6_IJNS7_ILi1EEESH_SH_EEESB_SD_Li128ELb0ELb1ELb1ELb0EEENS1_30DynamicPersistentTileSchedulerILi128ELi128ELb1ELb1ELb0EEEEEEEEEvNT_6ParamsE)
        /*0158*/ 	.word	0x00000004


	//----- nvinfo : EIATTR_FRAME_SIZE
	.align		4
.L_68:
        /*015c*/ 	.byte	0x04, 0x11
        /*015e*/ 	.short	(.L_70 - .L_69)
	.align		4
.L_69:
        /*0160*/ 	.word	index@(_ZN7cutlass13device_kernelIN5flash19enable_sm80_to_sm89INS1_16FlashAttnFwdSm80INS1_25CollectiveMainloopFwdSm80ILi4ELi1ELb0EN4cute5tupleIJNS5_1CILi128EEENS7_ILi64EEES8_EEELi128ENS_6half_tEfNS_4arch4Sm80ELb1ELb0ELb1ELb0ELb1ELb0ELb1ELb1EEENS1_21CollectiveEpilogueFwdINS6_IJS8_S8_S9_EEENS6_IJNS7_ILi1EEESH_SH_EEESB_SD_Li128ELb0ELb1ELb1ELb0EEENS1_30DynamicPersistentTileSchedulerILi128ELi128ELb1ELb1ELb0EEEEEEEEEvNT_6ParamsE)
        /*0164*/ 	.word	0x00000000


	//----- nvinfo : EIATTR_REGCOUNT
	.align		4
.L_70:
        /*0168*/ 	.byte	0x04, 0x2f
        /*016a*/ 	.short	(.L_72 - .L_71)
	.align		4
.L_71:
        /*016c*/ 	.word	index@(_ZN7cutlass13device_kernelIN5flash19enable_sm80_to_sm89INS1_16FlashAttnFwdSm80INS1_25CollectiveMainloopFwdSm80ILi8ELi1ELb1EN4cute5tupleIJNS5_1CILi128EEENS7_ILi96EEES8_EEELi128ENS_6half_tEfNS_4arch4Sm80ELb0ELb1ELb1ELb1ELb1ELb1ELb1ELb1EEENS1_21CollectiveEpilogueFwdINS6_IJS8_S8_S9_EEENS6_IJNS7_ILi1EEESH_SH_EEESB_SD_Li256ELb1ELb1ELb1ELb0EEENS1_36VarlenDynamicPersistentTileSchedulerILi128ELi96ELi256ELi256ELb1ELb1ELb0ELb1ELb0ELb1EEEEEEEEEvNT_6ParamsE)
        /*0170*/ 	.word	0x00000004


	//----- nvinfo : EIATTR_FRAME_SIZE
	.align		4
.L_72:
        /*0174*/ 	.byte	0x04, 0x11
        /*0176*/ 	.short	(.L_74 - .L_73)
	.align		4
.L_73:
        /*0178*/ 	.word	index@(_ZN7cutlass13device_kernelIN5flash19enable_sm80_to_sm89INS1_16FlashAttnFwdSm80INS1_25CollectiveMainloopFwdSm80ILi8ELi1ELb1EN4cute5tupleIJNS5_1CILi128EEENS7_ILi96EEES8_EEELi128ENS_6half_tEfNS_4arch4Sm80ELb0ELb1ELb1ELb1ELb1ELb1ELb1ELb1EEENS1_21CollectiveEpilogueFwdINS6_IJS8_S8_S9_EEENS6_IJNS7_ILi1EEESH_SH_EEESB_SD_Li256ELb1ELb1ELb1ELb0EEENS1_36VarlenDynamicPersistentTileSchedulerILi128ELi96ELi256ELi256ELb1ELb1ELb0ELb1ELb0ELb1EEEEEEEEEvNT_6ParamsE)
        /*017c*/ 	.word	0x00000000


	//----- nvinfo : EIATTR_REGCOUNT
	.align		4
.L_74:
        /*0180*/ 	.byte	0x04, 0x2f
        /*0182*/ 	.short	(.L_76 - .L_75)
	.align		4
.L_75:
        /*0184*/ 	.word	index@(_ZN7cutlass13device_kernelIN5flash19enable_sm80_to_sm89INS1_16FlashAttnFwdSm80INS1_25CollectiveMainloopFwdSm80ILi8ELi1ELb1EN4cute5tupleIJNS5_1CILi128EEENS7_ILi96EEES8_EEELi128ENS_6half_tEfNS_4arch4Sm80ELb0ELb1ELb1ELb1ELb1ELb0ELb1ELb1EEENS1_21CollectiveEpilogueFwdINS6_IJS8_S8_S9_EEENS6_IJNS7_ILi1EEESH_SH_EEESB_SD_Li256ELb1ELb1ELb1ELb0EEENS1_36VarlenDynamicPersistentTileSchedulerILi128ELi96ELi256ELi256ELb1ELb1ELb0ELb1ELb0ELb1EEEEEEEEEvNT_6ParamsE)
        /*0188*/ 	.word	0x00000004


	//----- nvinfo : EIATTR_FRAME_SIZE
	.align		4
.L_76:
        /*018c*/ 	.byte	0x04, 0x11
        /*018e*/ 	.short	(.L_78 - .L_77)
	.align		4
.L_77:
        /*0190*/ 	.word	index@(_ZN7cutlass13device_kernelIN5flash19enable_sm80_to_sm89INS1_16FlashAttnFwdSm80INS1_25CollectiveMainloopFwdSm80ILi8ELi1ELb1EN4cute5tupleIJNS5_1CILi128EEENS7_ILi96EEES8_EEELi128ENS_6half_tEfNS_4arch4Sm80ELb0ELb1ELb1ELb1ELb1ELb0ELb1ELb1EEENS1_21CollectiveEpilogueFwdINS6_IJS8_S8_S9_EEENS6_IJNS7_ILi1EEESH_SH_EEESB_SD_Li256ELb1ELb1ELb1ELb0EEENS1_36VarlenDynamicPersistentTileSchedulerILi128ELi96ELi256ELi256ELb1ELb1ELb0ELb1ELb0ELb1EEEEEEEEEvNT_6ParamsE)
        /*0194*/ 	.word	0x00000000


	//----- nvinfo : EIATTR_REGCOUNT
	.align		4
.L_78:
        /*0198*/ 	.byte	0x04, 0x2f
        /*019a*/ 	.short	(.L_80 - .L_79)
	.align		4
.L_79:
        /*019c*/ 	.word	index@(_ZN7cutlass13device_kernelIN5flash19enable_sm80_to_sm89INS1_16FlashAttnFwdSm80INS1_25CollectiveMainloopFwdSm80ILi4ELi1ELb0EN4cute5tupleIJNS5_1CILi128EEENS7_ILi48EEES8_EEELi128ENS_6half_tEfNS_4arch4Sm80ELb0ELb1ELb1ELb0ELb1ELb0ELb1ELb1EEENS1_21CollectiveEpilogueFwdINS6_IJS8_S8_S9_EEENS6_IJNS7_ILi1EEESH_SH_EEESB_SD_Li128ELb0ELb1ELb1ELb0EEENS1_19SingleTileSchedulerILb0ELb1ELb1ELi128EEEEEEEEEvNT_6ParamsE)
        /*01a0*/ 	.word	0x00000004


	//----- nvinfo : EIATTR_FRAME_SIZE
	.align		4
.L_80:
        /*01a4*/ 	.byte	0x04, 0x11
        /*01a6*/ 	.short	(.L_82 - .L_81)
	.align		4
.L_81:
        /*01a8*/ 	.word	index@(_ZN7cutlass13device_kernelIN5flash19enable_sm80_to_sm89INS1_16FlashAttnFwdSm80INS1_25CollectiveMainloopFwdSm80ILi4ELi1ELb0EN4cute5tupleIJNS5_1CILi128EEENS7_ILi48EEES8_EEELi128ENS_6half_tEfNS_4arch4Sm80ELb0ELb1ELb1ELb0ELb1ELb0ELb1ELb1EEENS1_21CollectiveEpilogueFwdINS6_IJS8_S8_S9_EEENS6_IJNS7_ILi1EEESH_SH_EEESB_SD_Li128ELb0ELb1ELb1ELb0EEENS1_19SingleTileSchedulerILb0ELb1ELb1ELi128EEEEEEEEEvNT_6ParamsE)
        /*01ac*/ 	.word	0x00000000


	//----- nvinfo : EIATTR_REGCOUNT
	.align		4
.L_82:
        /*01b0*/ 	.byte	0x04, 0x2f
        /*01b2*/ 	.short	(.L_84 - .L_83)
	.align		4
.L_83:
        /*01b4*/ 	.word	index@(_ZN7cutlass13device_kernelIN5flash19enable_sm80_to_sm89INS1_16FlashAttnFwdSm80INS1_25CollectiveMainloopFwdSm80ILi8ELi1ELb1EN4cute5tupleIJNS5_1CILi128EEENS7_ILi112EEES8_EEELi128ENS_6half_tEfNS_4arch4Sm80ELb0ELb0ELb1ELb1ELb1ELb1ELb1ELb1EEENS1_21CollectiveEpilogueFwdINS6_IJS8_S8_S9_EEENS6_IJNS7_ILi1EEESH_SH_EEESB_SD_Li256ELb1ELb1ELb1ELb0EEENS1_36VarlenDynamicPersistentTileSchedulerILi128ELi112ELi256ELi256ELb1ELb1ELb0ELb0ELb1ELb1EEEEEEEEEvNT_6ParamsE)
        /*01b8*/ 	.word	0x00000004


	//----- nvinfo : EIATTR_FRAME_SIZE
	.align		4
.L_84:
        /*01bc*/ 	.byte	0x04, 0x11
        /*01be*/ 	.short	(.L_86 - .L_85)
	.align		4
.L_85:
        /*01c0*/ 	.word	index@(_ZN7cutlass13device_kernelIN5flash19enable_sm80_to_sm89INS1_16FlashAttnFwdSm80INS1_25CollectiveMainloopFwdSm80ILi8ELi1ELb1EN4cute5tupleIJNS5_1CILi128EEENS7_ILi112EEES8_EEELi128ENS_6half_tEfNS_4arch4Sm80ELb0ELb0ELb1ELb1ELb1ELb1ELb1ELb1EEENS1_21CollectiveEpilogueFwdINS6_IJS8_S8_S9_EEENS6_IJNS7_ILi1EEESH_SH_EEESB_SD_Li256ELb1ELb1ELb1ELb0EEENS1_36VarlenDynamicPersistentTileSchedulerILi128ELi112ELi256ELi256ELb1ELb1ELb0ELb0ELb1ELb1EEEEEEEEEvNT_6ParamsE)
        /*01c4*/ 	.word	0x00000000


	//----- nvinfo : EIATTR_REGCOUNT
	.align		4
.L_86:
        /*01c8*/ 	.byte	0x04, 0x2f
        /*01ca*/ 	.short	(.L_88 - .L_87)
	.align		4
.L_87:
        /*01cc*/ 	.word	index@(_ZN7cutlass13device_kernelIN5flash19enable_sm80_to_sm89INS1_16FlashAttnFwdSm80INS1_25CollectiveMainloopFwdSm80ILi8ELi1ELb1EN4cute5tupleIJNS5_1CILi128EEENS7_ILi112EEES8_EEELi128ENS_6half_tEfNS_4arch4Sm80ELb0ELb0ELb1ELb1ELb1ELb0ELb1ELb1EEENS1_21CollectiveEpilogueFwdINS6_IJS8_S8_S9_EEENS6_IJNS7_ILi1EEESH_SH_EEESB_SD_Li256ELb1ELb1ELb1ELb0EEENS1_36VarlenDynamicPersistentTileSchedulerILi128ELi112ELi256ELi256ELb1ELb1ELb0ELb0ELb1ELb1EEEEEEEEEvNT_6ParamsE)
        /*01d0*/ 	.word	0x00000004


	//----- nvinfo : EIATTR_FRAME_SIZE
	.align		4
.L_88:
        /*01d4*/ 	.byte	0x04, 0x11
        /*01d6*/ 	.short	(.L_90 - .L_89)
	.align		4
.L_89:
        /*01d8*/ 	.word	index@(_ZN7cutlass13device_kernelIN5flash19enable_sm80_to_sm89INS1_16FlashAttnFwdSm80INS1_25CollectiveMainloopFwdSm80ILi8ELi1ELb1EN4cute5tupleIJNS5_1CILi128EEENS7_ILi112EEES8_EEELi128ENS_6half_tEfNS_4arch4Sm80ELb0ELb0ELb1ELb1ELb1ELb0ELb1ELb1EEENS1_21CollectiveEpilogueFwdINS6_IJS8_S8_S9_EEENS6_IJNS7_ILi1EEESH_SH_EEESB_SD_Li256ELb1ELb1ELb1ELb0EEENS1_36VarlenDynamicPersistentTileSchedulerILi128ELi112ELi256ELi256ELb1ELb1ELb0ELb0ELb1ELb1EEEEEEEEEvNT_6ParamsE)
        /*01dc*/ 	.word	0x00000000


	//----- nvinfo : EIATTR_REGCOUNT
	.align		4
.L_90:
        /*01e0*/ 	.byte	0x04, 0x2f
        /*01e2*/ 	.short	(.L_92 - .L_91)
	.align		4
.L_91:
        /*01e4*/ 	.word	index@(_ZN7cutlass13device_kernelIN5flash19enable_sm80_to_sm89INS1_16FlashAttnFwdSm80INS1_25CollectiveMainloopFwdSm80ILi4ELi1ELb0EN4cute5tupleIJNS5_1CILi128EEENS7_ILi64EEES8_EEELi128ENS_6half_tEfNS_4arch4Sm80ELb0ELb0ELb1ELb0ELb1ELb0ELb1ELb1EEENS1_21CollectiveEpilogueFwdINS6_IJS8_S8_S9_EEENS6_IJNS7_ILi1EEESH_SH_EEESB_SD_Li128ELb0ELb1ELb1ELb0EEENS1_19SingleTileSchedulerILb0ELb1ELb1ELi128EEEEEEEEEvNT_6ParamsE)
        /*01e8*/ 	.word	0x00000004


	//----- nvinfo : EIATTR_FRAME_SIZE
	.align		4
.L_92:
        /*01ec*/ 	.byte	0x04, 0x11
        /*01ee*/ 	.short	(.L_94 - .L_93)
	.align		4
.L_93:
        /*01f0*/ 	.word	index@(_ZN7cutlass13device_kernelIN5flash19enable_sm80_to_sm89INS1_16FlashAttnFwdSm80INS1_25CollectiveMainloopFwdSm80ILi4ELi1ELb0EN4cute5tupleIJNS5_1CILi128EEENS7_ILi64EEES8_EEELi128ENS_6half_tEfNS_4arch4Sm80ELb0ELb0ELb1ELb0ELb1ELb0ELb1ELb1EEENS1_21CollectiveEpilogueFwdINS6_IJS8_S8_S9_EEENS6_IJNS7_ILi1EEESH_SH_EEESB_SD_Li128ELb0ELb1ELb1ELb0EEENS1_19SingleTileSchedulerILb0ELb1ELb1ELi128EEEEEEEEEvNT_6ParamsE)
        /*01f4*/ 	.word	0x00000000


	//----- nvinfo : EIATTR_REGCOUNT
	.align		4
.L_94:
        /*01f8*/ 	.byte	0x04, 0x2f
        /*01fa*/ 	.short	(.L_96 - .L_95)
	.align		4
.L_95:
        /*01fc*/ 	.word	index@(_ZN7cutlass13device_kernelIN5flash19enable_sm80_to_sm89INS1_16FlashAttnFwdSm80INS1_25CollectiveMainloopFwdSm80ILi8ELi1ELb1EN4cute5tupleIJNS5_1CILi128EEES8_S8_EEELi128ENS_6half_tEfNS_4arch4Sm80ELb1ELb0ELb1ELb0ELb1ELb0ELb1ELb1EEENS1_21CollectiveEpilogueFwdIS9_NS6_IJNS7_ILi1EEESF_SF_EEESA_SC_Li256ELb0ELb1ELb1ELb0EEENS1_30DynamicPersistentTileSchedulerILi256ELi256ELb1ELb1ELb0EEEEEEEEEvNT_6ParamsE)
        /*0200*/ 	.word	0x00000004


	//----- nvinfo : EIATTR_FRAME_SIZE
	.align		4
.L_96:
        /*0204*/ 	.byte	0x04, 0x11
        /*0206*/ 	.short	(.L_98 - .L_97)
	.align		4
.L_97:
        /*0208*/ 	.word	index@(_ZN7cutlass13device_kernelIN5flash19enable_sm80_to_sm89INS1_16FlashAttnFwdSm80INS1_25CollectiveMainloopFwdSm80ILi8ELi1ELb1EN4cute5tupleIJNS5_1CILi128EEES8_S8_EEELi128ENS_6half_tEfNS_4arch4Sm80ELb1ELb0ELb1ELb0ELb1ELb0ELb1ELb1EEENS1_21CollectiveEpilogueFwdIS9_NS6_IJNS7_ILi1EEESF_SF_EEESA_SC_Li256ELb0ELb1ELb1ELb0EEENS1_30DynamicPersistentTileSchedulerILi256ELi256ELb1ELb1ELb0EEEEEEEEEvNT_6ParamsE)
        /*020c*/ 	.word	0x00000000


	//----- nvinfo : EIATTR_REGCOUNT
	.align		4
.L_98:
        /*0210*/ 	.byte	0x04, 0x2f
        /*0212*/ 	.short	(.L_100 - .L_99)
	.align		4
.L_99:
        /*0214*/ 	.word	index@(_ZN7cutlass13device_kernelIN5flash19enable_sm80_to_sm89INS1_16FlashAttnFwdSm80INS1_25CollectiveMainloopFwdSm80ILi8ELi1ELb1EN4cute5tupleIJNS5_1CILi128EEENS7_ILi96EEES8_EEELi128ENS_6half_tEfNS_4arch4Sm80ELb0ELb1ELb1ELb0ELb1ELb0ELb1ELb1EEENS1_21CollectiveEpilogueFwdINS6_IJS8_S8_S9_EEENS6_IJNS7_ILi1EEESH_SH_EEESB_SD_Li256ELb0ELb1ELb1ELb0EEENS1_19SingleTileSchedulerILb0ELb1ELb1ELi128EEEEEEEEEvNT_6ParamsE)
        /*0218*/ 	.word	0x00000004


	//----- nvinfo : EIATTR_FRAME_SIZE
	.align		4
.L_100:
        /*021c*/ 	.byte	0x04, 0x11
        /*021e*/ 	.short	(.L_102 - .L_101)
	.align		4
.L_101:
        /*0220*/ 	.word	index@(_ZN7cutlass13device_kernelIN5flash19enable_sm80_to_sm89INS1_16FlashAttnFwdSm80INS1_25CollectiveMainloopFwdSm80ILi8ELi1ELb1EN4cute5tupleIJNS5_1CILi128EEENS7_ILi96EEES8_EEELi128ENS_6half_tEfNS_4arch4Sm80ELb0ELb1ELb1ELb0ELb1ELb0ELb1ELb1EEENS1_21CollectiveEpilogueFwdINS6_IJS8_S8_S9_EEENS6_IJNS7_ILi1EEESH_SH_EEESB_SD_Li256ELb0ELb1ELb1ELb0EEENS1_19SingleTileSchedulerILb0ELb1ELb1ELi128EEEEEEEEEvNT_6ParamsE)
        /*0224*/ 	.word	0x00000000


	//----- nvinfo : EIATTR_REGCOUNT
	.align		4
.L_102:
        /*0228*/ 	.byte	0x04, 0x2f
        /*022a*/ 	.short	(.L_104 - .L_103)
	.align		4
.L_103:
        /*022c*/ 	.word	index@(_ZN7cutlass13device_kernelIN5flash19enable_sm80_to_sm89INS1_16FlashAttnFwdSm80INS1_25CollectiveMainloopFwdSm80ILi8ELi1ELb1EN4cute5tupleIJNS5_1CILi128EEES8_S8_EEELi128ENS_6half_tEfNS_4arch4Sm80ELb0ELb0ELb1ELb0ELb1ELb0ELb1ELb1EEENS1_21CollectiveEpilogueFwdIS9_NS6_IJNS7_ILi1EEESF_SF_EEESA_SC_Li256ELb0ELb1ELb1ELb0EEENS1_19SingleTileSchedulerILb0ELb1ELb1ELi128EEEEEEEEEvNT_6ParamsE)
        /*0230*/ 	.word	0x00000004


	//----- nvinfo : EIATTR_FRAME_SIZE
	.align		4
.L_104:
        /*0234*/ 	.byte	0x04, 0x11
        /*0236*/ 	.short	(.L_106 - .L_105)
	.align		4
.L_105:
        /*0238*/ 	.word	index@(_ZN7cutlass13device_kernelIN5flash19enable_sm80_to_sm89INS1_16FlashAttnFwdSm80INS1_25CollectiveMainloopFwdSm80ILi8ELi1ELb1EN4cute5tupleIJNS5_1CILi128EEES8_S8_EEELi128ENS_6half_tEfNS_4arch4Sm80ELb0ELb0ELb1ELb0ELb1ELb0ELb1ELb1EEENS1_21CollectiveEpilogueFwdIS9_NS6_IJNS7_ILi1EEESF_SF_EEESA_SC_Li256ELb0ELb1ELb1ELb0EEENS1_19SingleTileSchedulerILb0ELb1ELb1ELi128EEEEEEEEEvNT_6ParamsE)
        /*023c*/ 	.word	0x00000000


	//----- nvinfo : EIATTR_MIN_STACK_SIZE
	.align		4
.L_106:
        /*0240*/ 	.byte	0x04, 0x12
        /*0242*/ 	.short	(.L_108 - .L_107)
	.align		4
.L_107:
        /*0244*/ 	.word	index@(_ZN7cutlass13device_kernelIN5flash19enable_sm80_to_sm89INS1_16FlashAttnFwdSm80INS1_25CollectiveMainloopFwdSm80ILi8ELi1ELb1EN4cute5tupleIJNS5_1CILi128EEES8_S8_EEELi128ENS_6half_tEfNS_4arch4Sm80ELb0ELb0ELb1ELb0ELb1ELb0ELb1ELb1EEENS1_21CollectiveEpilogueFwdIS9_NS6_IJNS7_ILi1EEESF_SF_EEESA_SC_Li256ELb0ELb1ELb1ELb0EEENS1_19SingleTileSchedulerILb0ELb1ELb1ELi128EEEEEEEEEvNT_6ParamsE)
        /*0248*/ 	.word	0x00000000


	//----- nvinfo : EIATTR_MIN_STACK_SIZE
	.align		4
.L_108:
        /*024c*/ 	.byte	0x04, 0x12
        /*024e*/ 	.short	(.L_110 - .L_109)
	.align		4
.L_109:
        /*0250*/ 	.word	index@(_ZN7cutlass13device_kernelIN5flash19enable_sm80_to_sm89INS1_16FlashAttnFwdSm80INS1_25CollectiveMainloopFwdSm80ILi8ELi1ELb1EN4cute5tupleIJNS5_1CILi128EEENS7_ILi96EEES8_EEELi128ENS_6half_tEfNS_4arch4Sm80ELb0ELb1ELb1ELb0ELb1ELb0ELb1ELb1EEENS1_21CollectiveEpilogueFwdINS6_IJS8_S8_S9_EEENS6_IJNS7_ILi1EEESH_SH_EEESB_SD_Li256ELb0ELb1ELb1ELb0EEENS1_19SingleTileSchedulerILb0ELb1ELb1ELi128EEEEEEEEEvNT_6ParamsE)
        /*0254*/ 	.word	0x00000000


	//----- nvinfo : EIATTR_MIN_STACK_SIZE
	.align		4
.L_110:
        /*0258*/ 	.byte	0x04, 0x12
        /*025a*/ 	.short	(.L_112 - .L_111)
	.align		4
.L_111:
        /*025c*/ 	.word	index@(_ZN7cutlass13device_kernelIN5flash19enable_sm80_to_sm89INS1_16FlashAttnFwdSm80INS1_25CollectiveMainloopFwdSm80ILi8ELi1ELb1EN4cute5tupleIJNS5_1CILi128EEES8_S8_EEELi128ENS_6half_tEfNS_4arch4Sm80ELb1ELb0ELb1ELb0ELb1ELb0ELb1ELb1EEENS1_21CollectiveEpilogueFwdIS9_NS6_IJNS7_ILi1EEESF_SF_EEESA_SC_Li256ELb0ELb1ELb1ELb0EEENS1_30DynamicPersistentTileSchedulerILi256ELi256ELb1ELb1ELb0EEEEEEEEEvNT_6ParamsE)
        /*0260*/ 	.word	0x00000000


	//----- nvinfo : EIATTR_MIN_STACK_SIZE
	.align		4
.L_112:
        /*0264*/ 	.byte	0x04, 0x12
        /*0266*/ 	.short	(.L_114 - .L_113)
	.align		4
.L_113:
        /*0268*/ 	.word	index@(_ZN7cutlass13device_kernelIN5flash19enable_sm80_to_sm89INS1_16FlashAttnFwdSm80INS1_25CollectiveMainloopFwdSm80ILi4ELi1ELb0EN4cute5tupleIJNS5_1CILi128EEENS7_ILi64EEES8_EEELi128ENS_6half_tEfNS_4arch4Sm80ELb0ELb0ELb1ELb0ELb1ELb0ELb1ELb1EEENS1_21CollectiveEpilogueFwdINS6_IJS8_S8_S9_EEENS6_IJNS7_ILi1EEESH_SH_EEESB_SD_Li128ELb0ELb1ELb1ELb0EEENS1_19SingleTileSchedulerILb0ELb1ELb1ELi128EEEEEEEEEvNT_6ParamsE)
        /*026c*/ 	.word	0x00000000


	//----- nvinfo : EIATTR_MIN_STACK_SIZE
	.align		4
.L_114:
        /*0270*/ 	.byte	0x04, 0x12
        /*0272*/ 	.short	(.L_116 - .L_115)
	.align		4
.L_115:
        /*0274*/ 	.word	index@(_ZN7cutlass13device_kernelIN5flash19enable_sm80_to_sm89INS1_16FlashAttnFwdSm80INS1_25CollectiveMainloopFwdSm80ILi8ELi1ELb1EN4cute5tupleIJNS5_1CILi128EEENS7_ILi112EEES8_EEELi128ENS_6half_tEfNS_4arch4Sm80ELb0ELb0ELb1ELb1ELb1ELb0ELb1ELb1EEENS1_21CollectiveEpilogueFwdINS6_IJS8_S8_S9_EEENS6_IJNS7_ILi1EEESH_SH_EEESB_SD_Li256ELb1ELb1ELb1ELb0EEENS1_36VarlenDynamicPersistentTileSchedulerILi128ELi112ELi256ELi256ELb1ELb1ELb0ELb0ELb1ELb1EEEEEEEEEvNT_6ParamsE)
        /*0278*/ 	.word	0x00000000


	//----- nvinfo : EIATTR_MIN_STACK_SIZE
	.align		4
.L_116:
        /*027c*/ 	.byte	0x04, 0x12
        /*027e*/ 	.short	(.L_118 - .L_117)
	.align		4
.L_117:
        /*0280*/ 	.word	index@(_ZN7cutlass13device_kernelIN5flash19enable_sm80_to_sm89INS1_16FlashAttnFwdSm80INS1_25CollectiveMainloopFwdSm80ILi8ELi1ELb1EN4cute5tupleIJNS5_1CILi128EEENS7_ILi112EEES8_EEELi128ENS_6half_tEfNS_4arch4Sm80ELb0ELb0ELb1ELb1ELb1ELb1ELb1ELb1EEENS1_21CollectiveEpilogueFwdINS6_IJS8_S8_S9_EEENS6_IJNS7_ILi1EEESH_SH_EEESB_SD_Li256ELb1ELb1ELb1ELb0EEENS1_36VarlenDynamicPersistentTileSchedulerILi128ELi112ELi256ELi256ELb1ELb1ELb0ELb0ELb1ELb1EEEEEEEEEvNT_6ParamsE)
        /*0284*/ 	.word	0x00000000


	//----- nvinfo : EIATTR_MIN_STACK_SIZE
	.align		4
.L_118:
        /*0288*/ 	.byte	0x04, 0x12
        /*028a*/ 	.short	(.L_120 - .L_119)
	.align		4
.L_119:
        /*028c*/ 	.word	index@(_ZN7cutlass13device_kernelIN5flash19enable_sm80_to_sm89INS1_16FlashAttnFwdSm80INS1_25CollectiveMainloopFwdSm80ILi4ELi1ELb0EN4cute5tupleIJNS5_1CILi128EEENS7_ILi48EEES8_EEELi128ENS_6half_tEfNS_4arch4Sm80ELb0ELb1ELb1ELb0ELb1ELb0ELb1ELb1EEENS1_21CollectiveEpilogueFwdINS6_IJS8_S8_S9_EEENS6_IJNS7_ILi1EEESH_SH_EEESB_SD_Li128ELb0ELb1ELb1ELb0EEENS1_19SingleTileSchedulerILb0ELb1ELb1ELi128EEEEEEEEEvNT_6ParamsE)
        /*0290*/ 	.word	0x00000000


	//----- nvinfo : EIATTR_MIN_STACK_SIZE
	.align		4
.L_120:
        /*0294*/ 	.byte	0x04, 0x12
        /*0296*/ 	.short	(.L_122 - .L_121)
	.align		4
.L_121:
        /*0298*/ 	.word	index@(_ZN7cutlass13device_kernelIN5flash19enable_sm80_to_sm89INS1_16FlashAttnFwdSm80INS1_25CollectiveMainloopFwdSm80ILi8ELi1ELb1EN4cute5tupleIJNS5_1CILi128EEENS7_ILi96EEES8_EEELi128ENS_6half_tEfNS_4arch4Sm80ELb0ELb1ELb1ELb1ELb1ELb0ELb1ELb1EEENS1_21CollectiveEpilogueFwdINS6_IJS8_S8_S9_EEENS6_IJNS7_ILi1EEESH_SH_EEESB_SD_Li256ELb1ELb1ELb1ELb0EEENS1_36VarlenDynamicPersistentTileSchedulerILi128ELi96ELi256ELi256ELb1ELb1ELb0ELb1ELb0ELb1EEEEEEEEEvNT_6ParamsE)
        /*029c*/ 	.word	0x00000000


	//----- nvinfo : EIATTR_MIN_STACK_SIZE
	.align		4
.L_122:
        /*02a0*/ 	.byte	0x04, 0x12
        /*02a2*/ 	.short	(.L_124 - .L_123)
	.align		4
.L_123:
        /*02a4*/ 	.word	index@(_ZN7cutlass13device_kernelIN5flash19enable_sm80_to_sm89INS1_16FlashAttnFwdSm80INS1_25CollectiveMainloopFwdSm80ILi8ELi1ELb1EN4cute5tupleIJNS5_1CILi128EEENS7_ILi96EEES8_EEELi128ENS_6half_tEfNS_4arch4Sm80ELb0ELb1ELb1ELb1ELb1ELb1ELb1ELb1EEENS1_21CollectiveEpilogueFwdINS6_IJS8_S8_S9_EEENS6_IJNS7_ILi1EEESH_SH_EEESB_SD_Li256ELb1ELb1ELb1ELb0EEENS1_36VarlenDynamicPersistentTileSchedulerILi128ELi96ELi256ELi256ELb1ELb1ELb0ELb1ELb0ELb1EEEEEEEEEvNT_6ParamsE)
        /*02a8*/ 	.word	0x00000000


	//----- nvinfo : EIATTR_MIN_STACK_SIZE
	.align		4
.L_124:
        /*02ac*/ 	.byte	0x04, 0x12
        /*02ae*/ 	.short	(.L_126 - .L_125)
	.align		4
.L_125:
        /*02b0*/ 	.word	index@(_ZN7cutlass13device_kernelIN5flash19enable_sm80_to_sm89INS1_16FlashAttnFwdSm80INS1_25CollectiveMainloopFwdSm80ILi4ELi1ELb0EN4cute5tupleIJNS5_1CILi128EEENS7_ILi64EEES8_EEELi128ENS_6half_tEfNS_4arch4Sm80ELb1ELb0ELb1ELb0ELb1ELb0ELb1ELb1EEENS1_21CollectiveEpilogueFwdINS6_IJS8_S8_S9_EEENS6_IJNS7_ILi1EEESH_SH_EEESB_SD_Li128ELb0ELb1ELb1ELb0EEENS1_30DynamicPersistentTileSchedulerILi128ELi128ELb1ELb1ELb0EEEEEEEEEvNT_6ParamsE)
        /*02b4*/ 	.word	0x00000000


	//----- nvinfo : EIATTR_MIN_STACK_SIZE
	.align		4
.L_126:
        /*02b8*/ 	.byte	0x04, 0x12
        /*02ba*/ 	.short	(.L_128 - .L_127)
	.align		4
.L_127:
        /*02bc*/ 	.word	index@(_ZN7cutlass13device_kernelIN5flash19enable_sm80_to_sm89INS1_16FlashAttnFwdSm80INS1_25CollectiveMainloopFwdSm80ILi8ELi1ELb1EN4cute5tupleIJNS5_1CILi128EEENS7_ILi112EEES8_EEELi128ENS_6half_tEfNS_4arch4Sm80ELb1ELb0ELb1ELb1ELb1ELb0ELb1ELb1EEENS1_21CollectiveEpilogueFwdINS6_IJS8_S8_S9_EEENS6_IJNS7_ILi1EEESH_SH_EEESB_SD_Li256ELb1ELb1ELb1ELb0EEENS1_36VarlenDynamicPersistentTileSchedulerILi128ELi112ELi256ELi256ELb1ELb1ELb0ELb1ELb1ELb1EEEEEEEEEvNT_6ParamsE)
        /*02c0*/ 	.word	0x00000000


	//----- nvinfo : EIATTR_MIN_STACK_SIZE
	.align		4
.L_128:
        /*02c4*/ 	.byte	0x04, 0x12
        /*02c6*/ 	.short	(.L_130 - .L_129)
	.align		4
.L_129:
        /*02c8*/ 	.word	index@(_ZN7cutlass13device_kernelIN5flash19enable_sm80_to_sm89INS1_16FlashAttnFwdSm80INS1_25CollectiveMainloopFwdSm80ILi8ELi1ELb1EN4cute5tupleIJNS5_1CILi128EEENS7_ILi112EEES8_EEELi128ENS_6half_tEfNS_4arch4Sm80ELb1ELb0ELb1ELb1ELb1ELb1ELb1ELb1EEENS1_21CollectiveEpilogueFwdINS6_IJS8_S8_S9_EEENS6_IJNS7_ILi1EEESH_SH_EEESB_SD_Li256ELb1ELb1ELb1ELb0EEENS1_36VarlenDynamicPersistentTileSchedulerILi128ELi112ELi256ELi256ELb1ELb1ELb0ELb1ELb1ELb1EEEEEEEEEvNT_6ParamsE)
        /*02cc*/ 	.word	0x00000000


	//----- nvinfo : EIATTR_MIN_STACK_SIZE
	.align		4
.L_130:
        /*02d0*/ 	.byte	0x04, 0x12
        /*02d2*/ 	.short	(.L_132 - .L_131)
	.align		4
.L_131:
        /*02d4*/ 	.word	index@(_ZN7cutlass13device_kernelIN5flash19enable_sm80_to_sm89INS1_16FlashAttnFwdSm80INS1_25CollectiveMainloopFwdSm80ILi8ELi1ELb1EN4cute5tupleIJNS5_1CILi128EEES8_S8_EEELi128ENS_6half_tEfNS_4arch4Sm80ELb0ELb0ELb0ELb0ELb1ELb0ELb1ELb1EEENS1_21CollectiveEpilogueFwdIS9_NS6_IJNS7_ILi1EEESF_SF_EEESA_SC_Li256ELb0ELb1ELb1ELb0EEENS1_19SingleTileSchedulerILb0ELb1ELb1ELi128EEEEEEEEEvNT_6ParamsE)
        /*02d8*/ 	.word	0x00000000


	//----- nvinfo : EIATTR_MIN_STACK_SIZE
	.align		4
.L_132:
        /*02dc*/ 	.byte	0x04, 0x12
        /*02de*/ 	.short	(.L_134 - .L_133)
	.align		4
.L_133:
        /*02e0*/ 	.word	index@(_ZN7cutlass13device_kernelIN5flash19enable_sm80_to_sm89INS1_16FlashAttnFwdSm80INS1_25CollectiveMainloopFwdSm80ILi8ELi1ELb1EN4cute5tupleIJNS5_1CILi128EEENS7_ILi96EEES8_EEELi128ENS_6half_tEfNS_4arch4Sm80ELb0ELb1ELb0ELb0ELb1ELb0ELb1ELb1EEENS1_21CollectiveEpilogueFwdINS6_IJS8_S8_S9_EEENS6_IJNS7_ILi1EEESH_SH_EEESB_SD_Li256ELb0ELb1ELb1ELb0EEENS1_19SingleTileSchedulerILb0ELb1ELb1ELi128EEEEEEEEEvNT_6ParamsE)
        /*02e4*/ 	.word	0x00000000


	//----- nvinfo : EIATTR_MIN_STACK_SIZE
	.align		4
.L_134:
        /*02e8*/ 	.byte	0x04, 0x12
        /*02ea*/ 	.short	(.L_136 - .L_135)
	.align		4
.L_135:
        /*02ec*/ 	.word	index@(_ZN7cutlass13device_kernelIN5flash19enable_sm80_to_sm89INS1_16FlashAttnFwdSm80INS1_25CollectiveMainloopFwdSm80ILi8ELi1ELb1EN4cute5tupleIJNS5_1CILi128EEES8_S8_EEELi128ENS_6half_tEfNS_4arch4Sm80ELb1ELb0ELb0ELb0ELb1ELb0ELb1ELb1EEENS1_21CollectiveEpilogueFwdIS9_NS6_IJNS7_ILi1EEESF_SF_EEESA_SC_Li256ELb0ELb1ELb1ELb0EEENS1_30DynamicPersistentTileSchedulerILi256ELi256ELb1ELb1ELb0EEEEEEEEEvNT_6ParamsE)
        /*02f0*/ 	.word	0x00000000


	//----- nvinfo : EIATTR_MIN_STACK_SIZE
	.align		4
.L_136:
        /*02f4*/ 	.byte	0x04, 0x12
        /*02f6*/ 	.short	(.L_138 - .L_137)
	.align		4
.L_137:
        /*02f8*/ 	.word	index@(_ZN7cutlass13device_kernelIN5flash19enable_sm80_to_sm89INS1_16FlashAttnFwdSm80INS1_25CollectiveMainloopFwdSm80ILi4ELi1ELb0EN4cute5tupleIJNS5_1CILi128EEENS7_ILi64EEES8_EEELi128ENS_6half_tEfNS_4arch4Sm80ELb0ELb0ELb0ELb0ELb1ELb0ELb1ELb1EEENS1_21CollectiveEpilogueFwdINS6_IJS8_S8_S9_EEENS6_IJNS7_ILi1EEESH_SH_EEESB_SD_Li128ELb0ELb1ELb1ELb0EEENS1_19SingleTileSchedulerILb0ELb1ELb1ELi128EEEEEEEEEvNT_6ParamsE)
        /*02fc*/ 	.word	0x00000000


	//----- nvinfo : EIATTR_MIN_STACK_SIZE
	.align		4
.L_138:
        /*0300*/ 	.byte	0x04, 0x12
        /*0302*/ 	.short	(.L_140 - .L_139)
	.align		4
.L_139:
        /*0304*/ 	.word	index@(_ZN7cutlass13device_kernelIN5flash19enable_sm80_to_sm89INS1_16FlashAttnFwdSm80INS1_25CollectiveMainloopFwdSm80ILi8ELi1ELb1EN4cute5tupleIJNS5_1CILi128EEENS7_ILi112EEES8_EEELi128ENS_6half_tEfNS_4arch4Sm80ELb0ELb0ELb0ELb1ELb1ELb0ELb1ELb1EEENS1_21CollectiveEpilogueFwdINS6_IJS8_S8_S9_EEENS6_IJNS7_ILi1EEESH_SH_EEESB_SD_Li256ELb1ELb1ELb1ELb0EEENS1_36VarlenDynamicPersistentTileSchedulerILi128ELi112ELi256ELi256ELb1ELb1ELb0ELb0ELb1ELb1EEEEEEEEEvNT_6ParamsE)
        /*0308*/ 	.word	0x00000000


	//----- nvinfo : EIATTR_MIN_STACK_SIZE
	.align		4
.L_140:
        /*030c*/ 	.byte	0x04, 0x12
        /*030e*/ 	.short	(.L_142 - .L_141)
	.align		4
.L_141:
        /*0310*/ 	.word	index@(_ZN7cutlass13device_kernelIN5flash19enable_sm80_to_sm89INS1_16FlashAttnFwdSm80INS1_25CollectiveMainloopFwdSm80ILi8ELi1ELb1EN4cute5tupleIJNS5_1CILi128EEENS7_ILi112EEES8_EEELi128ENS_6half_tEfNS_4arch4Sm80ELb0ELb0ELb0ELb1ELb1ELb1ELb1ELb1EEENS1_21CollectiveEpilogueFwdINS6_IJS8_S8_S9_EEENS6_IJNS7_ILi1EEESH_SH_EEESB_SD_Li256ELb1ELb1ELb1ELb0EEENS1_36VarlenDynamicPersistentTileSchedulerILi128ELi112ELi256ELi256ELb1ELb1ELb0ELb0ELb1ELb1EEEEEEEEEvNT_6ParamsE)
        /*0314*/ 	.word	0x00000000


	//----- nvinfo : EIATTR_MIN_STACK_SIZE
	.align		4
.L_142:
        /*0318*/ 	.byte	0x04, 0x12
        /*031a*/ 	.short	(.L_144 - .L_143)
	.align		4
.L_143:
        /*031c*/ 	.word	index@(_ZN7cutlass13device_kernelIN5flash19enable_sm80_to_sm89INS1_16FlashAttnFwdSm80INS1_25CollectiveMainloopFwdSm80ILi4ELi1ELb0EN4cute5tupleIJNS5_1CILi128EEENS7_ILi48EEES8_EEELi128ENS_6half_tEfNS_4arch4Sm80ELb0ELb1ELb0ELb0ELb1ELb0ELb1ELb1EEENS1_21CollectiveEpilogueFwdINS6_IJS8_S8_S9_EEENS6_IJNS7_ILi1EEESH_SH_EEESB_SD_Li128ELb0ELb1ELb1ELb0EEENS1_19SingleTileSchedulerILb0ELb1ELb1ELi128EEEEEEEEEvNT_6ParamsE)
        /*0320*/ 	.word	0x00000000


	//----- nvinfo : EIATTR_MIN_STACK_SIZE
	.align		4
.L_144:
        /*0324*/ 	.byte	0x04, 0x12
        /*0326*/ 	.short	(.L_146 - .L_145)
	.align		4
.L_145:
        /*0328*/ 	.word	index@(_ZN7cutlass13device_kernelIN5flash19enable_sm80_to_sm89INS1_16FlashAttnFwdSm80INS1_25CollectiveMainloopFwdSm80ILi8ELi1ELb1EN4cute5tupleIJNS5_1CILi128EEENS7_ILi96EEES8_EEELi128ENS_6half_tEfNS_4arch4Sm80ELb0ELb1ELb0ELb1ELb1ELb0ELb1ELb1EEENS1_21CollectiveEpilogueFwdINS6_IJS8_S8_S9_EEENS6_IJNS7_ILi1EEESH_SH_EEESB_SD_Li256ELb1ELb1ELb1ELb0EEENS1_36VarlenDynamicPersistentTileSchedulerILi128ELi96ELi256ELi256ELb1ELb1ELb0ELb1ELb0ELb1EEEEEEEEEvNT_6ParamsE)
        /*032c*/ 	.word	0x00000000


	//----- nvinfo : EIATTR_MIN_STACK_SIZE
	.align		4
.L_146:
        /*0330*/ 	.byte	0x04, 0x12
        /*0332*/ 	.short	(.L_148 - .L_147)
	.align		4
.L_147:
        /*0334*/ 	.word	index@(_ZN7cutlass13device_kernelIN5flash19enable_sm80_to_sm89INS1_16FlashAttnFwdSm80INS1_25CollectiveMainloopFwdSm80ILi8ELi1ELb1EN4cute5tupleIJNS5_1CILi128EEENS7_ILi96EEES8_EEELi128ENS_6half_tEfNS_4arch4Sm80ELb0ELb1ELb0ELb1ELb1ELb1ELb1ELb1EEENS1_21CollectiveEpilogueFwdINS6_IJS8_S8_S9_EEENS6_IJNS7_ILi1EEESH_SH_EEESB_SD_Li256ELb1ELb1ELb1ELb0EEENS1_36VarlenDynamicPersistentTileSchedulerILi128ELi96ELi256ELi256ELb1ELb1ELb0ELb1ELb0ELb1EEEEEEEEEvNT_6ParamsE)
        /*0338*/ 	.word	0x00000000


	//----- nvinfo : EIATTR_MIN_STACK_SIZE
	.align		4
.L_148:
        /*033c*/ 	.byte	0x04, 0x12
        /*033e*/ 	.short	(.L_150 - .L_149)
	.align		4
.L_149:
        /*0340*/ 	.word	index@(_ZN7cutlass13device_kernelIN5flash19enable_sm80_to_sm89INS1_16FlashAttnFwdSm80INS1_25CollectiveMainloopFwdSm80ILi4ELi1ELb0EN4cute5tupleIJNS5_1CILi128EEENS7_ILi64EEES8_EEELi128ENS_6half_tEfNS_4arch4Sm80ELb1ELb0ELb0ELb0ELb1ELb0ELb1ELb1EEENS1_21CollectiveEpilogueFwdINS6_IJS8_S8_S9_EEENS6_IJNS7_ILi1EEESH_SH_EEESB_SD_Li128ELb0ELb1ELb1ELb0EEENS1_30DynamicPersistentTileSchedulerILi128ELi128ELb1ELb1ELb0EEEEEEEEEvNT_6ParamsE)
        /*0344*/ 	.word	0x00000000


	//----- nvinfo : EIATTR_MIN_STACK_SIZE
	.align		4
.L_150:
        /*0348*/ 	.byte	0x04, 0x12
        /*034a*/ 	.short	(.L_152 - .L_151)
	.align		4
.L_151:
        /*034c*/ 	.word	index@(_ZN7cutlass13device_kernelIN5flash19enable_sm80_to_sm89INS1_16FlashAttnFwdSm80INS1_25CollectiveMainloopFwdSm80ILi8ELi1ELb1EN4cute5tupleIJNS5_1CILi128EEENS7_ILi112EEES8_EEELi128ENS_6half_tEfNS_4arch4Sm80ELb1ELb0ELb0ELb1ELb1ELb0ELb1ELb1EEENS1_21CollectiveEpilogueFwdINS6_IJS8_S8_S9_EEENS6_IJNS7_ILi1EEESH_SH_EEESB_SD_Li256ELb1ELb1ELb1ELb0EEENS1_36VarlenDynamicPersistentTileSchedulerILi128ELi112ELi256ELi256ELb1ELb1ELb0ELb1ELb1ELb1EEEEEEEEEvNT_6ParamsE)
        /*0350*/ 	.word	0x00000000


	//----- nvinfo : EIATTR_MIN_STACK_SIZE
	.align		4
.L_152:
        /*0354*/ 	.byte	0x04, 0x12
        /*0356*/ 	.short	(.L_154 - .L_153)
	.align		4
.L_153:
        /*0358*/ 	.word	index@(_ZN7cutlass13device_kernelIN5flash19enable_sm80_to_sm89INS1_16FlashAttnFwdSm80INS1_25CollectiveMainloopFwdSm80ILi8ELi1ELb1EN4cute5tupleIJNS5_1CILi128EEENS7_ILi112EEES8_EEELi128ENS_6half_tEfNS_4arch4Sm80ELb1ELb0ELb0ELb1ELb1ELb1ELb1ELb1EEENS1_21CollectiveEpilogueFwdINS6_IJS8_S8_S9_EEENS6_IJNS7_ILi1EEESH_SH_EEESB_SD_Li256ELb1ELb1ELb1ELb0EEENS1_36VarlenDynamicPersistentTileSchedulerILi128ELi112ELi256ELi256ELb1ELb1ELb0ELb1ELb1ELb1EEEEEEEEEvNT_6ParamsE)
        /*035c*/ 	.word	0x00000000
.L_154:


//--------------------- .nv.compat                --------------------------
	.section	.nv.compat,"",@"SHT_CUDA_COMPAT_INFO"
	.align	4
        /*0000*/ 	.byte	0x02, 0x09, 0x01, 0x00, 0x02, 0x02, 0x01, 0x00, 0x02, 0x05, 0x05, 0x00, 0x03, 0x07, 0x01, 0x01
        /*0010*/ 	.byte	0x02, 0x03, 0x00, 0x00, 0x02, 0x06, 0x01, 0x00, 0x04, 0x0b, 0x08, 0x00, 0x00, 0x00, 0x00, 0x00
        /*0020*/ 	.byte	0x00, 0x00, 0x00, 0x00


//--------------------- .nv.info._ZN7cutlass13device_kernelIN5flash19enable_sm80_to_sm89INS1_16FlashAttnFwdSm80INS1_25CollectiveMainloopFwdSm80ILi8ELi1ELb1EN4cute5tupleIJNS5_1CILi128EEES8_S8_EEELi128ENS_6half_tEfNS_4arch4Sm80ELb0ELb0ELb1ELb0ELb1ELb0ELb1ELb1EEENS1_21CollectiveEpilogueFwdIS9_NS6_IJNS7_ILi1EEESF_SF_EEESA_SC_Li256ELb0ELb1ELb1ELb0EEENS1_19SingleTileSchedulerILb0ELb1ELb1ELi128EEEEEEEEEvNT_6ParamsE --------------------------
	.section	.nv.info._ZN7cutlass13device_kernelIN5flash19enable_sm80_to_sm89INS1_16FlashAttnFwdSm80INS1_25CollectiveMainloopFwdSm80ILi8ELi1ELb1EN4cute5tupleIJNS5_1CILi128EEES8_S8_EEELi128ENS_6half_tEfNS_4arch4Sm80ELb0ELb0ELb1ELb0ELb1ELb0ELb1ELb1EEENS1_21CollectiveEpilogueFwdIS9_NS6_IJNS7_ILi1EEESF_SF_EEESA_SC_Li256ELb0ELb1ELb1ELb0EEENS1_19SingleTileSchedulerILb0ELb1ELb1ELi128EEEEEEEEEvNT_6ParamsE,"",@"SHT_CUDA_INFO"
	.sectionflags	@""
	.align	4


	//----- nvinfo : EIATTR_CUDA_API_VERSION
	.align		4
        /*0000*/ 	.byte	0x04, 0x37
        /*0002*/ 	.short	(.L_156 - .L_155)
.L_155:
        /*0004*/ 	.word	0x00000082


	//----- nvinfo : EIATTR_KPARAM_INFO
	.align		4
.L_156:
        /*0008*/ 	.byte	0x04, 0x17
        /*000a*/ 	.short	(.L_158 - .L_157)
.L_157:
        /*000c*/ 	.word	0x00000000
        /*0010*/ 	.short	0x0000
        /*0012*/ 	.short	0x0000
        /*0014*/ 	.byte	0x00, 0xf0, 0x61, 0x10


	//----- nvinfo : EIATTR_SPARSE_MMA_MASK
	.align		4
.L_158:
        /*0018*/ 	.byte	0x03, 0x50
        /*001a*/ 	.short	0x0000


	//----- nvinfo : EIATTR_MAXREG_COUNT
	.align		4
        /*001c*/ 	.byte	0x03, 0x1b
        /*001e*/ 	.short	0x00ff


	//----- nvinfo : EIATTR_MERCURY_ISA_VERSION
	.align		4
        /*0020*/ 	.byte	0x03, 0x5f
        /*0022*/ 	.short	0x0101


	//----- nvinfo : EIATTR_EXIT_INSTR_OFFSETS
	.align		4
        /*0024*/ 	.byte	0x04, 0x1c
        /*0026*/ 	.short	(.L_160 - .L_159)


	//   ....[0]....
.L_159:
        /*0028*/ 	.word	0x00000010


	//----- nvinfo : EIATTR_MAX_THREADS
	.align		4
.L_160:
        /*002c*/ 	.byte	0x04, 0x05
        /*002e*/ 	.short	(.L_162 - .L_161)
.L_161:
        /*0030*/ 	.word	0x00000100
        /*0034*/ 	.word	0x00000001
        /*0038*/ 	.word	0x00000001


	//----- nvinfo : EIATTR_CBANK_PARAM_SIZE
	.align		4
.L_162:
        /*003c*/ 	.byte	0x03, 0x19
        /*003e*/ 	.short	0x0418


	//----- nvinfo : EIATTR_PARAM_CBANK
	.align		4
        /*0040*/ 	.byte	0x04, 0x0a
        /*0042*/ 	.short	(.L_164 - .L_163)
	.align		4
.L_163:
        /*0044*/ 	.word	index@(.nv.constant0._ZN7cutlass13device_kernelIN5flash19enable_sm80_to_sm89INS1_16FlashAttnFwdSm80INS1_25CollectiveMainloopFwdSm80ILi8ELi1ELb1EN4cute5tupleIJNS5_1CILi128EEES8_S8_EEELi128ENS_6half_tEfNS_4arch4Sm80ELb0ELb0ELb1ELb0ELb1ELb0ELb1ELb1EEENS1_21CollectiveEpilogueFwdIS9_NS6_IJNS7_ILi1EEESF_SF_EEESA_SC_Li256ELb0ELb1ELb1ELb0EEENS1_19SingleTileSchedulerILb0ELb1ELb1ELi128EEEEEEEEEvNT_6ParamsE)
        /*0048*/ 	.short	0x0210
        /*004a*/ 	.short	0x0418


	//----- nvinfo : EIATTR_SW_WAR
	.align		4
.L_164:
        /*004c*/ 	.byte	0x04, 0x36
        /*004e*/ 	.short	(.L_166 - .L_165)
.L_165:
        /*0050*/ 	.word	0x00000008
.L_166:


//--------------------- .nv.info._ZN7cutlass13device_kernelIN5flash19enable_sm80_to_sm89INS1_16FlashAttnFwdSm80INS1_25CollectiveMainloopFwdSm80ILi8ELi1ELb1EN4cute5tupleIJNS5_1CILi128EEENS7_ILi96EEES8_EEELi128ENS_6half_tEfNS_4arch4Sm80ELb0ELb1ELb1ELb0ELb1ELb0ELb1ELb1EEENS1_21CollectiveEpilogueFwdINS6_IJS8_S8_S9_EEENS6_IJNS7_ILi1EEESH_SH_EEESB_SD_Li256ELb0ELb1ELb1ELb0EEENS1_19SingleTileSchedulerILb0ELb1ELb1ELi128EEEEEEEEEvNT_6ParamsE --------------------------
	.section	.nv.info._ZN7cutlass13device_kernelIN5flash19enable_sm80_to_sm89INS1_16FlashAttnFwdSm80INS1_25CollectiveMainloopFwdSm80ILi8ELi1ELb1EN4cute5tupleIJNS5_1CILi128EEENS7_ILi96EEES8_EEELi128ENS_6half_tEfNS_4arch4Sm80ELb0ELb1ELb1ELb0ELb1ELb0ELb1ELb1EEENS1_21CollectiveEpilogueFwdINS6_IJS8_S8_S9_EEENS6_IJNS7_ILi1EEESH_SH_EEESB_SD_Li256ELb0ELb1ELb1ELb0EEENS1_19SingleTileSchedulerILb0ELb1ELb1ELi128EEEEEEEEEvNT_6ParamsE,"",@"SHT_CUDA_INFO"
	.sectionflags	@""
	.align	4


	//----- nvinfo : EIATTR_CUDA_API_VERSION
	.align		4
        /*0000*/ 	.byte	0x04, 0x37
        /*0002*/ 	.short	(.L_168 - .L_167)
.L_167:
        /*0004*/ 	.word	0x00000082


	//----- nvinfo : EIATTR_KPARAM_INFO
	.align		4
.L_168:
        /*0008*/ 	.byte	0x04, 0x17
        /*000a*/ 	.short	(.L_170 - .L_169)
.L_169:
        /*000c*/ 	.word	0x00000000
        /*0010*/ 	.short	0x0000
        /*0012*/ 	.short	0x0000
        /*0014*/ 	.byte	0x00, 0xf0, 0x61, 0x10


	//----- nvinfo : EIATTR_SPARSE_MMA_MASK
	.align		4
.L_170:
        /*0018*/ 	.byte	0x03, 0x50
        /*001a*/ 	.short	0x0000


	//----- nvinfo : EIATTR_MAXREG_COUNT
	.align		4
        /*001c*/ 	.byte	0x03, 0x1b
        /*001e*/ 	.short	0x00ff


	//----- nvinfo : EIATTR_MERCURY_ISA_VERSION
	.align		4
        /*0020*/ 	.byte	0x03, 0x5f
        /*0022*/ 	.short	0x0101


	//----- nvinfo : EIATTR_EXIT_INSTR_OFFSETS
	.align		4
        /*0024*/ 	.byte	0x04, 0x1c
        /*0026*/ 	.short	(.L_172 - .L_171)


	//   ....[0]....
.L_171:
        /*0028*/ 	.word	0x00000010


	//----- nvinfo : EIATTR_MAX_THREADS
	.align		4
.L_172:
        /*002c*/ 	.byte	0x04, 0x05
        /*002e*/ 	.short	(.L_174 - .L_173)
.L_173:
        /*0030*/ 	.word	0x00000100
        /*0034*/ 	.word	0x00000001
        /*0038*/ 	.word	0x00000001


	//----- nvinfo : EIATTR_CBANK_PARAM_SIZE
	.align		4
.L_174:
        /*003c*/ 	.byte	0x03, 0x19
        /*003e*/ 	.short	0x0418


	//----- nvinfo : EIATTR_PARAM_CBANK
	.align		4
        /*0040*/ 	.byte	0x04, 0x0a
        /*0042*/ 	.short	(.L_176 - .L_175)
	.align		4
.L_175:
        /*0044*/ 	.word	index@(.nv.constant0._ZN7cutlass13device_kernelIN5flash19enable_sm80_to_sm89INS1_16FlashAttnFwdSm80INS1_25CollectiveMainloopFwdSm80ILi8ELi1ELb1EN4cute5tupleIJNS5_1CILi128EEENS7_ILi96EEES8_EEELi128ENS_6half_tEfNS_4arch4Sm80ELb0ELb1ELb1ELb0ELb1ELb0ELb1ELb1EEENS1_21CollectiveEpilogueFwdINS6_IJS8_S8_S9_EEENS6_IJNS7_ILi1EEESH_SH_EEESB_SD_Li256ELb0ELb1ELb1ELb0EEENS1_19SingleTileSchedulerILb0ELb1ELb1ELi128EEEEEEEEEvNT_6ParamsE)
        /*0048*/ 	.short	0x0210
        /*004a*/ 	.short	0x0418


	//----- nvinfo : EIATTR_SW_WAR
	.align		4
.L_176:
        /*004c*/ 	.byte	0x04, 0x36
        /*004e*/ 	.short	(.L_178 - .L_177)
.L_177:
        /*0050*/ 	.word	0x00000008
.L_178:


//--------------------- .nv.info._ZN7cutlass13device_kernelIN5flash19enable_sm80_to_sm89INS1_16FlashAttnFwdSm80INS1_25CollectiveMainloopFwdSm80ILi8ELi1ELb1EN4cute5tupleIJNS5_1CILi128EEES8_S8_EEELi128ENS_6half_tEfNS_4arch4Sm80ELb1ELb0ELb1ELb0ELb1ELb0ELb1ELb1EEENS1_21CollectiveEpilogueFwdIS9_NS6_IJNS7_ILi1EEESF_SF_EEESA_SC_Li256ELb0ELb1ELb1ELb0EEENS1_30DynamicPersistentTileSchedulerILi256ELi256ELb1ELb1ELb0EEEEEEEEEvNT_6ParamsE --------------------------
	.section	.nv.info._ZN7cutlass13device_kernelIN5flash19enable_sm80_to_sm89INS1_16FlashAttnFwdSm80INS1_25CollectiveMainloopFwdSm80ILi8ELi1ELb1EN4cute5tupleIJNS5_1CILi128EEES8_S8_EEELi128ENS_6half_tEfNS_4arch4Sm80ELb1ELb0ELb1ELb0ELb1ELb0ELb1ELb1EEENS1_21CollectiveEpilogueFwdIS9_NS6_IJNS7_ILi1EEESF_SF_EEESA_SC_Li256ELb0ELb1ELb1ELb0EEENS1_30DynamicPersistentTileSchedulerILi256ELi256ELb1ELb1ELb0EEEEEEEEEvNT_6ParamsE,"",@"SHT_CUDA_INFO"
	.sectionflags	@""
	.align	4


	//----- nvinfo : EIATTR_CUDA_API_VERSION
	.align		4
        /*0000*/ 	.byte	0x04, 0x37
        /*0002*/ 	.short	(.L_180 - .L_179)
.L_179:
        /*0004*/ 	.word	0x00000082


	//----- nvinfo : EIATTR_KPARAM_INFO
	.align		4
.L_180:
        /*0008*/ 	.byte	0x04, 0x17
        /*000a*/ 	.short	(.L_182 - .L_181)
.L_181:
        /*000c*/ 	.word	0x00000000
        /*0010*/ 	.short	0x0000
        /*0012*/ 	.short	0x0000
        /*0014*/ 	.byte	0x00, 0xf0, 0xa1, 0x10


	//----- nvinfo : EIATTR_SPARSE_MMA_MASK
	.align		4
.L_182:
        /*0018*/ 	.byte	0x03, 0x50
        /*001a*/ 	.short	0x0000


	//----- nvinfo : EIATTR_MAXREG_COUNT
	.align		4
        /*001c*/ 	.byte	0x03, 0x1b
        /*001e*/ 	.short	0x00ff


	//----- nvinfo : EIATTR_MERCURY_ISA_VERSION
	.align		4
        /*0020*/ 	.byte	0x03, 0x5f
        /*0022*/ 	.short	0x0101


	//----- nvinfo : EIATTR_EXIT_INSTR_OFFSETS
	.align		4
        /*0024*/ 	.byte	0x04, 0x1c
        /*0026*/ 	.short	(.L_184 - .L_183)


	//   ....[0]....
.L_183:
        /*0028*/ 	.word	0x00000010


	//----- nvinfo : EIATTR_MAX_THREADS
	.align		4
.L_184:
        /*002c*/ 	.byte	0x04, 0x05
        /*002e*/ 	.short	(.L_186 - .L_185)
.L_185:
        /*0030*/ 	.word	0x00000100
        /*0034*/ 	.word	0x00000001
        /*0038*/ 	.word	0x00000001


	//----- nvinfo : EIATTR_CBANK_PARAM_SIZE
	.align		4
.L_186:
        /*003c*/ 	.byte	0x03, 0x19
        /*003e*/ 	.short	0x0428


	//----- nvinfo : EIATTR_PARAM_CBANK
	.align		4
        /*0040*/ 	.byte	0x04, 0x0a
        /*0042*/ 	.short	(.L_188 - .L_187)
	.align		4
.L_187:
        /*0044*/ 	.word	index@(.nv.constant0._ZN7cutlass13device_kernelIN5flash19enable_sm80_to_sm89INS1_16FlashAttnFwdSm80INS1_25CollectiveMainloopFwdSm80ILi8ELi1ELb1EN4cute5tupleIJNS5_1CILi128EEES8_S8_EEELi128ENS_6half_tEfNS_4arch4Sm80ELb1ELb0ELb1ELb0ELb1ELb0ELb1ELb1EEENS1_21CollectiveEpilogueFwdIS9_NS6_IJNS7_ILi1EEESF_SF_EEESA_SC_Li256ELb0ELb1ELb1ELb0EEENS1_30DynamicPersistentTileSchedulerILi256ELi256ELb1ELb1ELb0EEEEEEEEEvNT_6ParamsE)
        /*0048*/ 	.short	0x0210
        /*004a*/ 	.short	0x0428


	//----- nvinfo : EIATTR_SW_WAR
	.align		4
.L_188:
        /*004c*/ 	.byte	0x04, 0x36
        /*004e*/ 	.short	(.L_190 - .L_189)
.L_189:
        /*0050*/ 	.word	0x00000008
.L_190:


//--------------------- .nv.info._ZN7cutlass13device_kernelIN5flash19enable_sm80_to_sm89INS1_16FlashAttnFwdSm80INS1_25CollectiveMainloopFwdSm80ILi4ELi1ELb0EN4cute5tupleIJNS5_1CILi128EEENS7_ILi64EEES8_EEELi128ENS_6half_tEfNS_4arch4Sm80ELb0ELb0ELb1ELb0ELb1ELb0ELb1ELb1EEENS1_21CollectiveEpilogueFwdINS6_IJS8_S8_S9_EEENS6_IJNS7_ILi1EEESH_SH_EEESB_SD_Li128ELb0ELb1ELb1ELb0EEENS1_19SingleTileSchedulerILb0ELb1ELb1ELi128EEEEEEEEEvNT_6ParamsE --------------------------
	.section	.nv.info._ZN7cutlass13device_kernelIN5flash19enable_sm80_to_sm89INS1_16FlashAttnFwdSm80INS1_25CollectiveMainloopFwdSm80ILi4ELi1ELb0EN4cute5tupleIJNS5_1CILi128EEENS7_ILi64EEES8_EEELi128ENS_6half_tEfNS_4arch4Sm80ELb0ELb0ELb1ELb0ELb1ELb0ELb1ELb1EEENS1_21CollectiveEpilogueFwdINS6_IJS8_S8_S9_EEENS6_IJNS7_ILi1EEESH_SH_EEESB_SD_Li128ELb0ELb1ELb1ELb0EEENS1_19SingleTileSchedulerILb0ELb1ELb1ELi128EEEEEEEEEvNT_6ParamsE,"",@"SHT_CUDA_INFO"
	.sectionflags	@""
	.align	4


	//----- nvinfo : EIATTR_CUDA_API_VERSION
	.align		4
        /*0000*/ 	.byte	0x04, 0x37
        /*0002*/ 	.short	(.L_192 - .L_191)
.L_191:
        /*0004*/ 	.word	0x00000082


	//----- nvinfo : EIATTR_KPARAM_INFO
	.align		4
.L_192:
        /*0008*/ 	.byte	0x04, 0x17
        /*000a*/ 	.short	(.L_194 - .L_193)
.L_193:
        /*000c*/ 	.word	0x00000000
        /*0010*/ 	.short	0x0000
        /*0012*/ 	.short	0x0000
        /*0014*/ 	.byte	0x00, 0xf0, 0x61, 0x10


	//----- nvinfo : EIATTR_SPARSE_MMA_MASK
	.align		4
.L_194:
        /*0018*/ 	.byte	0x03, 0x50
        /*001a*/ 	.short	0x0000


	//----- nvinfo : EIATTR_MAXREG_COUNT
	.align		4
        /*001c*/ 	.byte	0x03, 0x1b
        /*001e*/ 	.short	0x00ff


	//----- nvinfo : EIATTR_MERCURY_ISA_VERSION
	.align		4
        /*0020*/ 	.byte	0x03, 0x5f
        /*0022*/ 	.short	0x0101


	//----- nvinfo : EIATTR_EXIT_INSTR_OFFSETS
	.align		4
        /*0024*/ 	.byte	0x04, 0x1c
        /*0026*/ 	.short	(.L_196 - .L_195)


	//   ....[0]....
.L_195:
        /*0028*/ 	.word	0x00000010


	//----- nvinfo : EIATTR_MAX_THREADS
	.align		4
.L_196:
        /*002c*/ 	.byte	0x04, 0x05
        /*002e*/ 	.short	(.L_198 - .L_197)
.L_197:
        /*0030*/ 	.word	0x00000080
        /*0034*/ 	.word	0x00000001
        /*0038*/ 	.word	0x00000001


	//----- nvinfo : EIATTR_CBANK_PARAM_SIZE
	.align		4
.L_198:
        /*003c*/ 	.byte	0x03, 0x19
        /*003e*/ 	.short	0x0418


	//----- nvinfo : EIATTR_PARAM_CBANK
	.align		4
        /*0040*/ 	.byte	0x04, 0x0a
        /*0042*/ 	.short	(.L_200 - .L_199)
	.align		4
.L_199:
        /*0044*/ 	.word	index@(.nv.constant0._ZN7cutlass13device_kernelIN5flash19enable_sm80_to_sm89INS1_16FlashAttnFwdSm80INS1_25CollectiveMainloopFwdSm80ILi4ELi1ELb0EN4cute5tupleIJNS5_1CILi128EEENS7_ILi64EEES8_EEELi128ENS_6half_tEfNS_4arch4Sm80ELb0ELb0ELb1ELb0ELb1ELb0ELb1ELb1EEENS1_21CollectiveEpilogueFwdINS6_IJS8_S8_S9_EEENS6_IJNS7_ILi1EEESH_SH_EEESB_SD_Li128ELb0ELb1ELb1ELb0EEENS1_19SingleTileSchedulerILb0ELb1ELb1ELi128EEEEEEEEEvNT_6ParamsE)
        /*0048*/ 	.short	0x0210
        /*004a*/ 	.short	0x0418


	//----- nvinfo : EIATTR_SW_WAR
	.align		4
.L_200:
        /*004c*/ 	.byte	0x04, 0x36
        /*004e*/ 	.short	(.L_202 - .L_201)
.L_201:
        /*0050*/ 	.word	0x00000008
.L_202:


//--------------------- .nv.info._ZN7cutlass13device_kernelIN5flash19enable_sm80_to_sm89INS1_16FlashAttnFwdSm80INS1_25CollectiveMainloopFwdSm80ILi8ELi1ELb1EN4cute5tupleIJNS5_1CILi128EEENS7_ILi112EEES8_EEELi128ENS_6half_tEfNS_4arch4Sm80ELb0ELb0ELb1ELb1ELb1ELb0ELb1ELb1EEENS1_21CollectiveEpilogueFwdINS6_IJS8_S8_S9_EEENS6_IJNS7_ILi1EEESH_SH_EEESB_SD_Li256ELb1ELb1ELb1ELb0EEENS1_36VarlenDynamicPersistentTileSchedulerILi128ELi112ELi256ELi256ELb1ELb1ELb0ELb0ELb1ELb1EEEEEEEEEvNT_6ParamsE --------------------------
	.section	.nv.info._ZN7cutlass13device_kernelIN5flash19enable_sm80_to_sm89INS1_16FlashAttnFwdSm80INS1_25CollectiveMainloopFwdSm80ILi8ELi1ELb1EN4cute5tupleIJNS5_1CILi128EEENS7_ILi112EEES8_EEELi128ENS_6half_tEfNS_4arch4Sm80ELb0ELb0ELb1ELb1ELb1ELb0ELb1ELb1EEENS1_21CollectiveEpilogueFwdINS6_IJS8_S8_S9_EEENS6_IJNS7_ILi1EEESH_SH_EEESB_SD_Li256ELb1ELb1ELb1ELb0EEENS1_36VarlenDynamicPersistentTileSchedulerILi128ELi112ELi256ELi256ELb1ELb1ELb0ELb0ELb1ELb1EEEEEEEEEvNT_6ParamsE,"",@"SHT_CUDA_INFO"
	.sectionflags	@""
	.align	4


	//----- nvinfo : EIATTR_CUDA_API_VERSION
	.align		4
        /*0000*/ 	.byte	0x04, 0x37
        /*0002*/ 	.short	(.L_204 - .L_203)
.L_203:
        /*0004*/ 	.word	0x00000082


	//----- nvinfo : EIATTR_KPARAM_INFO
	.align		4
.L_204:
        /*0008*/ 	.byte	0x04, 0x17
        /*000a*/ 	.short	(.L_206 - .L_205)
.L_205:
        /*000c*/ 	.word	0x00000000
        /*0010*/ 	.short	0x0000
        /*0012*/ 	.short	0x0000
        /*0014*/ 	.byte	0x00, 0xf0, 0xe1, 0x10


	//----- nvinfo : EIATTR_SPARSE_MMA_MASK
	.align		4
.L_206:
        /*0018*/ 	.byte	0x03, 0x50
        /*001a*/ 	.short	0x0000


	//----- nvinfo : EIATTR_MAXREG_COUNT
	.align		4
        /*001c*/ 	.byte	0x03, 0x1b
        /*001e*/ 	.short	0x00ff


	//----- nvinfo : EIATTR_MERCURY_ISA_VERSION
	.align		4
        /*0020*/ 	.byte	0x03, 0x5f
        /*0022*/ 	.short	0x0101


	//----- nvinfo : EIATTR_EXIT_INSTR_OFFSETS
	.align		4
        /*0024*/ 	.byte	0x04, 0x1c
        /*0026*/ 	.short	(.L_208 - .L_207)


	//   ....[0]....
.L_207:
        /*0028*/ 	.word	0x00000010


	//----- nvinfo : EIATTR_MAX_THREADS
	.align		4
.L_208:
        /*002c*/ 	.byte	0x04, 0x05
        /*002e*/ 	.short	(.L_210 - .L_209)
.L_209:
        /*0030*/ 	.word	0x00000100
        /*0034*/ 	.word	0x00000001
        /*0038*/ 	.word	0x00000001


	//----- nvinfo : EIATTR_CBANK_PARAM_SIZE
	.align		4
.L_210:
        /*003c*/ 	.byte	0x03, 0x19
        /*003e*/ 	.short	0x0438


	//----- nvinfo : EIATTR_PARAM_CBANK
	.align		4
        /*0040*/ 	.byte	0x04, 0x0a
        /*0042*/ 	.short	(.L_212 - .L_211)
	.align		4
.L_211:
        /*0044*/ 	.word	index@(.nv.constant0._ZN7cutlass13device_kernelIN5flash19enable_sm80_to_sm89INS1_16FlashAttnFwdSm80INS1_25CollectiveMainloopFwdSm80ILi8ELi1ELb1EN4cute5tupleIJNS5_1CILi128EEENS7_ILi112EEES8_EEELi128ENS_6half_tEfNS_4arch4Sm80ELb0ELb0ELb1ELb1ELb1ELb0ELb1ELb1EEENS1_21CollectiveEpilogueFwdINS6_IJS8_S8_S9_EEENS6_IJNS7_ILi1EEESH_SH_EEESB_SD_Li256ELb1ELb1ELb1ELb0EEENS1_36VarlenDynamicPersistentTileSchedulerILi128ELi112ELi256ELi256ELb1ELb1ELb0ELb0ELb1ELb1EEEEEEEEEvNT_6ParamsE)
        /*0048*/ 	.short	0x0210
        /*004a*/ 	.short	0x0438


	//----- nvinfo : EIATTR_SW_WAR
	.align		4
.L_212:
        /*004c*/ 	.byte	0x04, 0x36
        /*004e*/ 	.short	(.L_214 - .L_213)
.L_213:
        /*0050*/ 	.word	0x00000008
.L_214:


//--------------------- .nv.info._ZN7cutlass13device_kernelIN5flash19enable_sm80_to_sm89INS1_16FlashAttnFwdSm80INS1_25CollectiveMainloopFwdSm80ILi8ELi1ELb1EN4cute5tupleIJNS5_1CILi128EEENS7_ILi112EEES8_EEELi128ENS_6half_tEfNS_4arch4Sm80ELb0ELb0ELb1ELb1ELb1ELb1ELb1ELb1EEENS1_21CollectiveEpilogueFwdINS6_IJS8_S8_S9_EEENS6_IJNS7_ILi1EEESH_SH_EEESB_SD_Li256ELb1ELb1ELb1ELb0EEENS1_36VarlenDynamicPersistentTileSchedulerILi128ELi112ELi256ELi256ELb1ELb1ELb0ELb0ELb1ELb1EEEEEEEEEvNT_6ParamsE --------------------------
	.section	.nv.info._ZN7cutlass13device_kernelIN5flash19enable_sm80_to_sm89INS1_16FlashAttnFwdSm80INS1_25CollectiveMainloopFwdSm80ILi8ELi1ELb1EN4cute5tupleIJNS5_1CILi128EEENS7_ILi112EEES8_EEELi128ENS_6half_tEfNS_4arch4Sm80ELb0ELb0ELb1ELb1ELb1ELb1ELb1ELb1EEENS1_21CollectiveEpilogueFwdINS6_IJS8_S8_S9_EEENS6_IJNS7_ILi1EEESH_SH_EEESB_SD_Li256ELb1ELb1ELb1ELb0EEENS1_36VarlenDynamicPersistentTileSchedulerILi128ELi112ELi256ELi256ELb1ELb1ELb0ELb0ELb1ELb1EEEEEEEEEvNT_6ParamsE,"",@"SHT_CUDA_INFO"
	.sectionflags	@""
	.align	4


	//----- nvinfo : EIATTR_CUDA_API_VERSION
	.align		4
        /*0000*/ 	.byte	0x04, 0x37
        /*0002*/ 	.short	(.L_216 - .L_215)
.L_215:
        /*0004*/ 	.word	0x00000082


	//----- nvinfo : EIATTR_KPARAM_INFO
	.align		4
.L_216:
        /*0008*/ 	.byte	0x04, 0x17
        /*000a*/ 	.short	(.L_218 - .L_217)
.L_217:
        /*000c*/ 	.word	0x00000000
        /*0010*/ 	.short	0x0000
        /*0012*/ 	.short	0x0000
        /*0014*/ 	.byte	0x00, 0xf0, 0xe1, 0x10


	//----- nvinfo : EIATTR_SPARSE_MMA_MASK
	.align		4
.L_218:
        /*0018*/ 	.byte	0x03, 0x50
        /*001a*/ 	.short	0x0000


	//----- nvinfo : EIATTR_MAXREG_COUNT
	.align		4
        /*001c*/ 	.byte	0x03, 0x1b
        /*001e*/ 	.short	0x00ff


	//----- nvinfo : EIATTR_MERCURY_ISA_VERSION
	.align		4
        /*0020*/ 	.byte	0x03, 0x5f
        /*0022*/ 	.short	0x0101


	//----- nvinfo : EIATTR_EXIT_INSTR_OFFSETS
	.align		4
        /*0024*/ 	.byte	0x04, 0x1c
        /*0026*/ 	.short	(.L_220 - .L_219)


	//   ....[0]....
.L_219:
        /*0028*/ 	.word	0x00000010


	//----- nvinfo : EIATTR_MAX_THREADS
	.align		4
.L_220:
        /*002c*/ 	.byte	0x04, 0x05
        /*002e*/ 	.short	(.L_222 - .L_221)
.L_221:
        /*0030*/ 	.word	0x00000100
        /*0034*/ 	.word	0x00000001
        /*0038*/ 	.word	0x00000001


	//----- nvinfo : EIATTR_CBANK_PARAM_SIZE
	.align		4
.L_222:
        /*003c*/ 	.byte	0x03, 0x19
        /*003e*/ 	.short	0x0438


	//----- nvinfo : EIATTR_PARAM_CBANK
	.align		4
        /*0040*/ 	.byte	0x04, 0x0a
        /*0042*/ 	.short	(.L_224 - .L_223)
	.align		4
.L_223:
        /*0044*/ 	.word	index@(.nv.constant0._ZN7cutlass13device_kernelIN5flash19enable_sm80_to_sm89INS1_16FlashAttnFwdSm80INS1_25CollectiveMainloopFwdSm80ILi8ELi1ELb1EN4cute5tupleIJNS5_1CILi128EEENS7_ILi112EEES8_EEELi128ENS_6half_tEfNS_4arch4Sm80ELb0ELb0ELb1ELb1ELb1ELb1ELb1ELb1EEENS1_21CollectiveEpilogueFwdINS6_IJS8_S8_S9_EEENS6_IJNS7_ILi1EEESH_SH_EEESB_SD_Li256ELb1ELb1ELb1ELb0EEENS1_36VarlenDynamicPersistentTileSchedulerILi128ELi112ELi256ELi256ELb1ELb1ELb0ELb0ELb1ELb1EEEEEEEEEvNT_6ParamsE)
        /*0048*/ 	.short	0x0210
        /*004a*/ 	.short	0x0438


	//----- nvinfo : EIATTR_SW_WAR
	.align		4
.L_224:
        /*004c*/ 	.byte	0x04, 0x36
        /*004e*/ 	.short	(.L_226 - .L_225)
.L_225:
        /*0050*/ 	.word	0x00000008
.L_226:


//--------------------- .nv.info._ZN7cutlass13device_kernelIN5flash19enable_sm80_to_sm89INS1_16FlashAttnFwdSm80INS1_25CollectiveMainloopFwdSm80ILi4ELi1ELb0EN4cute5tupleIJNS5_1CILi128EEENS7_ILi48EEES8_EEELi128ENS_6half_tEfNS_4arch4Sm80ELb0ELb1ELb1ELb0ELb1ELb0ELb1ELb1EEENS1_21CollectiveEpilogueFwdINS6_IJS8_S8_S9_EEENS6_IJNS7_ILi1EEESH_SH_EEESB_SD_Li128ELb0ELb1ELb1ELb0EEENS1_19SingleTileSchedulerILb0ELb1ELb1ELi128EEEEEEEEEvNT_6ParamsE --------------------------
	.section	.nv.info._ZN7cutlass13device_kernelIN5flash19enable_sm80_to_sm89INS1_16FlashAttnFwdSm80INS1_25CollectiveMainloopFwdSm80ILi4ELi1ELb0EN4cute5tupleIJNS5_1CILi128EEENS7_ILi48EEES8_EEELi128ENS_6half_tEfNS_4arch4Sm80ELb0ELb1ELb1ELb0ELb1ELb0ELb1ELb1EEENS1_21CollectiveEpilogueFwdINS6_IJS8_S8_S9_EEENS6_IJNS7_ILi1EEESH_SH_EEESB_SD_Li128ELb0ELb1ELb1ELb0EEENS1_19SingleTileSchedulerILb0ELb1ELb1ELi128EEEEEEEEEvNT_6ParamsE,"",@"SHT_CUDA_INFO"
	.sectionflags	@""
	.align	4


	//----- nvinfo : EIATTR_CUDA_API_VERSION
	.align		4
        /*0000*/ 	.byte	0x04, 0x37
        /*0002*/ 	.short	(.L_228 - .L_227)
.L_227:
        /*0004*/ 	.word	0x00000082


	//----- nvinfo : EIATTR_KPARAM_INFO
	.align		4
.L_228:
        /*0008*/ 	.byte	0x04, 0x17
        /*000a*/ 	.short	(.L_230 - .L_229)
.L_229:
        /*000c*/ 	.word	0x00000000
        /*0010*/ 	.short	0x0000
        /*0012*/ 	.short	0x0000
        /*0014*/ 	.byte	0x00, 0xf0, 0x61, 0x10


	//----- nvinfo : EIATTR_SPARSE_MMA_MASK
	.align		4
.L_230:
        /*0018*/ 	.byte	0x03, 0x50
        /*001a*/ 	.short	0x0000


	//----- nvinfo : EIATTR_MAXREG_COUNT
	.align		4
        /*001c*/ 	.byte	0x03, 0x1b
        /*001e*/ 	.short	0x00ff


	//----- nvinfo : EIATTR_MERCURY_ISA_VERSION
	.align		4
        /*0020*/ 	.byte	0x03, 0x5f
        /*0022*/ 	.short	0x0101


	//----- nvinfo : EIATTR_EXIT_INSTR_OFFSETS
	.align		4
        /*0024*/ 	.byte	0x04, 0x1c
        /*0026*/ 	.short	(.L_232 - .L_231)


	//   ....[0]....
.L_231:
        /*0028*/ 	.word	0x00000010


	//----- nvinfo : EIATTR_MAX_THREADS
	.align		4
.L_232:
        /*002c*/ 	.byte	0x04, 0x05
        /*002e*/ 	.short	(.L_234 - .L_233)
.L_233:
        /*0030*/ 	.word	0x00000080
        /*0034*/ 	.word	0x00000001
        /*0038*/ 	.word	0x00000001


	//----- nvinfo : EIATTR_CBANK_PARAM_SIZE
	.align		4
.L_234:
        /*003c*/ 	.byte	0x03, 0x19
        /*003e*/ 	.short	0x0418


	//----- nvinfo : EIATTR_PARAM_CBANK
	.align		4
        /*0040*/ 	.byte	0x04, 0x0a
        /*0042*/ 	.short	(.L_236 - .L_235)
	.align		4
.L_235:
        /*0044*/ 	.word	index@(.nv.constant0._ZN7cutlass13device_kernelIN5flash19enable_sm80_to_sm89INS1_16FlashAttnFwdSm80INS1_25CollectiveMainloopFwdSm80ILi4ELi1ELb0EN4cute5tupleIJNS5_1CILi128EEENS7_ILi48EEES8_EEELi128ENS_6half_tEfNS_4arch4Sm80ELb0ELb1ELb1ELb0ELb1ELb0ELb1ELb1EEENS1_21CollectiveEpilogueFwdINS6_IJS8_S8_S9_EEENS6_IJNS7_ILi1EEESH_SH_EEESB_SD_Li128ELb0ELb1ELb1ELb0EEENS1_19SingleTileSchedulerILb0ELb1ELb1ELi128EEEEEEEEEvNT_6ParamsE)
        /*0048*/ 	.short	0x0210
        /*004a*/ 	.short	0x0418


	//----- nvinfo : EIATTR_SW_WAR
	.align		4
.L_236:
        /*004c*/ 	.byte	0x04, 0x36
        /*004e*/ 	.short	(.L_238 - .L_237)
.L_237:
        /*0050*/ 	.word	0x00000008
.L_238:


//--------------------- .nv.info._ZN7cutlass13device_kernelIN5flash19enable_sm80_to_sm89INS1_16FlashAttnFwdSm80INS1_25CollectiveMainloopFwdSm80ILi8ELi1ELb1EN4cute5tupleIJNS5_1CILi128EEENS7_ILi96EEES8_EEELi128ENS_6half_tEfNS_4arch4Sm80ELb0ELb1ELb1ELb1ELb1ELb0ELb1ELb1EEENS1_21CollectiveEpilogueFwdINS6_IJS8_S8_S9_EEENS6_IJNS7_ILi1EEESH_SH_EEESB_SD_Li256ELb1ELb1ELb1ELb0EEENS1_36VarlenDynamicPersistentTileSchedulerILi128ELi96ELi256ELi256ELb1ELb1ELb0ELb1ELb0ELb1EEEEEEEEEvNT_6ParamsE --------------------------
	.section	.nv.info._ZN7cutlass13device_kernelIN5flash19enable_sm80_to_sm89INS1_16FlashAttnFwdSm80INS1_25CollectiveMainloopFwdSm80ILi8ELi1ELb1EN4cute5tupleIJNS5_1CILi128EEENS7_ILi96EEES8_EEELi128ENS_6half_tEfNS_4arch4Sm80ELb0ELb1ELb1ELb1ELb1ELb0ELb1ELb1EEENS1_21CollectiveEpilogueFwdINS6_IJS8_S8_S9_EEENS6_IJNS7_ILi1EEESH_SH_EEESB_SD_Li256ELb1ELb1ELb1ELb0EEENS1_36VarlenDynamicPersistentTileSchedulerILi128ELi96ELi256ELi256ELb1ELb1ELb0ELb1ELb0ELb1EEEEEEEEEvNT_6ParamsE,"",@"SHT_CUDA_INFO"
	.sectionflags	@""
	.align	4


	//----- nvinfo : EIATTR_CUDA_API_VERSION
	.align		4
        /*0000*/ 	.byte	0x04, 0x37
        /*0002*/ 	.short	(.L_240 - .L_239)
.L_239:
        /*0004*/ 	.word	0x00000082


	//----- nvinfo : EIATTR_KPARAM_INFO
	.align		4
.L_240:
        /*0008*/ 	.byte	0x04, 0x17
        /*000a*/ 	.short	(.L_242 - .L_241)
.L_241:
        /*000c*/ 	.word	0x00000000
        /*0010*/ 	.short	0x0000
        /*0012*/ 	.short	0x0000
        /*0014*/ 	.byte	0x00, 0xf0, 0xe1, 0x10


	//----- nvinfo : EIATTR_SPARSE_MMA_MASK
	.align		4
.L_242:
        /*0018*/ 	.byte	0x03, 0x50
        /*001a*/ 	.short	0x0000


	//----- nvinfo : EIATTR_MAXREG_COUNT
	.align		4
        /*001c*/ 	.byte	0x03, 0x1b
        /*001e*/ 	.short	0x00ff


	//----- nvinfo : EIATTR_MERCURY_ISA_VERSION
	.align		4
        /*0020*/ 	.byte	0x03, 0x5f
        /*0022*/ 	.short	0x0101


	//----- nvinfo : EIATTR_EXIT_INSTR_OFFSETS
	.align		4
        /*0024*/ 	.byte	0x04, 0x1c
        /*0026*/ 	.short	(.L_244 - .L_243)


	//   ....[0]....
.L_243:
        /*0028*/ 	.word	0x00000010


	//----- nvinfo : EIATTR_MAX_THREADS
	.align		4
.L_244:
        /*002c*/ 	.byte	0x04, 0x05
        /*002e*/ 	.short	(.L_246 - .L_245)
.L_245:
        /*0030*/ 	.word	0x00000100
        /*0034*/ 	.word	0x00000001
        /*0038*/ 	.word	0x00000001


	//----- nvinfo : EIATTR_CBANK_PARAM_SIZE
	.align		4
.L_246:
        /*003c*/ 	.byte	0x03, 0x19
        /*003e*/ 	.short	0x0438


	//----- nvinfo : EIATTR_PARAM_CBANK
	.align		4
        /*0040*/ 	.byte	0x04, 0x0a
        /*0042*/ 	.short	(.L_248 - .L_247)
	.align		4
.L_247:
        /*0044*/ 	.word	index@(.nv.constant0._ZN7cutlass13device_kernelIN5flash19enable_sm80_to_sm89INS1_16FlashAttnFwdSm80INS1_25CollectiveMainloopFwdSm80ILi8ELi1ELb1EN4cute5tupleIJNS5_1CILi128EEENS7_ILi96EEES8_EEELi128ENS_6half_tEfNS_4arch4Sm80ELb0ELb1ELb1ELb1ELb1ELb0ELb1ELb1EEENS1_21CollectiveEpilogueFwdINS6_IJS8_S8_S9_EEENS6_IJNS7_ILi1EEESH_SH_EEESB_SD_Li256ELb1ELb1ELb1ELb0EEENS1_36VarlenDynamicPersistentTileSchedulerILi128ELi96ELi256ELi256ELb1ELb1ELb0ELb1ELb0ELb1EEEEEEEEEvNT_6ParamsE)
        /*0048*/ 	.short	0x0210
        /*004a*/ 	.short	0x0438


	//----- nvinfo : EIATTR_SW_WAR
	.align		4
.L_248:
        /*004c*/ 	.byte	0x04, 0x36
        /*004e*/ 	.short	(.L_250 - .L_249)
.L_249:
        /*0050*/ 	.word	0x00000008
.L_250:


//--------------------- .nv.info._ZN7cutlass13device_kernelIN5flash19enable_sm80_to_sm89INS1_16FlashAttnFwdSm80INS1_25CollectiveMainloopFwdSm80ILi8ELi1ELb1EN4cute5tupleIJNS5_1CILi128EEENS7_ILi96EEES8_EEELi128ENS_6half_tEfNS_4arch4Sm80ELb0ELb1ELb1ELb1ELb1ELb1ELb1ELb1EEENS1_21CollectiveEpilogueFwdINS6_IJS8_S8_S9_EEENS6_IJNS7_ILi1EEESH_SH_EEESB_SD_Li256ELb1ELb1ELb1ELb0EEENS1_36VarlenDynamicPersistentTileSchedulerILi128ELi96ELi256ELi256ELb1ELb1ELb0ELb1ELb0ELb1EEEEEEEEEvNT_6ParamsE --------------------------
	.section	.nv.info._ZN7cutlass13device_kernelIN5flash19enable_sm80_to_sm89INS1_16FlashAttnFwdSm80INS1_25CollectiveMainloopFwdSm80ILi8ELi1ELb1EN4cute5tupleIJNS5_1CILi128EEENS7_ILi96EEES8_EEELi128ENS_6half_tEfNS_4arch4Sm80ELb0ELb1ELb1ELb1ELb1ELb1ELb1ELb1EEENS1_21CollectiveEpilogueFwdINS6_IJS8_S8_S9_EEENS6_IJNS7_ILi1EEESH_SH_EEESB_SD_Li256ELb1ELb1ELb1ELb0EEENS1_36VarlenDynamicPersistentTileSchedulerILi128ELi96ELi256ELi256ELb1ELb1ELb0ELb1ELb0ELb1EEEEEEEEEvNT_6ParamsE,"",@"SHT_CUDA_INFO"
	.sectionflags	@""
	.align	4


	//----- nvinfo : EIATTR_CUDA_API_VERSION
	.align		4
        /*0000*/ 	.byte	0x04, 0x37
        /*0002*/ 	.short	(.L_252 - .L_251)
.L_251:
        /*0004*/ 	.word	0x00000082


	//----- nvinfo : EIATTR_KPARAM_INFO
	.align		4
.L_252:
        /*0008*/ 	.byte	0x04, 0x17
        /*000a*/ 	.short	(.L_254 - .L_253)
.L_253:
        /*000c*/ 	.word	0x00000000
        /*0010*/ 	.short	0x0000
        /*0012*/ 	.short	0x0000
        /*0014*/ 	.byte	0x00, 0xf0, 0xe1, 0x10


	//----- nvinfo : EIATTR_SPARSE_MMA_MASK
	.align		4
.L_254:
        /*0018*/ 	.byte	0x03, 0x50
        /*001a*/ 	.short	0x0000


	//----- nvinfo : EIATTR_MAXREG_COUNT
	.align		4
        /*001c*/ 	.byte	0x03, 0x1b
        /*001e*/ 	.short	0x00ff


	//----- nvinfo : EIATTR_MERCURY_ISA_VERSION
	.align		4
        /*0020*/ 	.byte	0x03, 0x5f
        /*0022*/ 	.short	0x0101


	//----- nvinfo : EIATTR_EXIT_INSTR_OFFSETS
	.align		4
        /*0024*/ 	.byte	0x04, 0x1c
        /*0026*/ 	.short	(.L_256 - .L_255)


	//   ....[0]....
.L_255:
        /*0028*/ 	.word	0x00000010


	//----- nvinfo : EIATTR_MAX_THREADS
	.align		4
.L_256:
        /*002c*/ 	.byte	0x04, 0x05
        /*002e*/ 	.short	(.L_258 - .L_257)
.L_257:
        /*0030*/ 	.word	0x00000100
        /*0034*/ 	.word	0x00000001
        /*0038*/ 	.word	0x00000001


	//----- nvinfo : EIATTR_CBANK_PARAM_SIZE
	.align		4
.L_258:
        /*003c*/ 	.byte	0x03, 0x19
        /*003e*/ 	.short	0x0438


	//----- nvinfo : EIATTR_PARAM_CBANK
	.align		4
        /*0040*/ 	.byte	0x04, 0x0a
        /*0042*/ 	.short	(.L_260 - .L_259)
	.align		4
.L_259:
        /*0044*/ 	.word	index@(.nv.constant0._ZN7cutlass13device_kernelIN5flash19enable_sm80_to_sm89INS1_16FlashAttnFwdSm80INS1_25CollectiveMainloopFwdSm80ILi8ELi1ELb1EN4cute5tupleIJNS5_1CILi128EEENS7_ILi96EEES8_EEELi128ENS_6half_tEfNS_4arch4Sm80ELb0ELb1ELb1ELb1ELb1ELb1ELb1ELb1EEENS1_21CollectiveEpilogueFwdINS6_IJS8_S8_S9_EEENS6_IJNS7_ILi1EEESH_SH_EEESB_SD_Li256ELb1ELb1ELb1ELb0EEENS1_36VarlenDynamicPersistentTileSchedulerILi128ELi96ELi256ELi256ELb1ELb1ELb0ELb1ELb0ELb1EEEEEEEEEvNT_6ParamsE)
        /*0048*/ 	.short	0x0210
        /*004a*/ 	.short	0x0438


	//----- nvinfo : EIATTR_SW_WAR
	.align		4
.L_260:
        /*004c*/ 	.byte	0x04, 0x36
        /*004e*/ 	.short	(.L_262 - .L_261)
.L_261:
        /*0050*/ 	.word	0x00000008
.L_262:


//--------------------- .nv.info._ZN7cutlass13device_kernelIN5flash19enable_sm80_to_sm89INS1_16FlashAttnFwdSm80INS1_25CollectiveMainloopFwdSm80ILi4ELi1ELb0EN4cute5tupleIJNS5_1CILi128EEENS7_ILi64EEES8_EEELi128ENS_6half_tEfNS_4arch4Sm80ELb1ELb0ELb1ELb0ELb1ELb0ELb1ELb1EEENS1_21CollectiveEpilogueFwdINS6_IJS8_S8_S9_EEENS6_IJNS7_ILi1EEESH_SH_EEESB_SD_Li128ELb0ELb1ELb1ELb0EEENS1_30DynamicPersistentTileSchedulerILi128ELi128ELb1ELb1ELb0EEEEEEEEEvNT_6ParamsE --------------------------
	.section	.nv.info._ZN7cutlass13device_kernelIN5flash19enable_sm80_to_sm89INS1_16FlashAttnFwdSm80INS1_25CollectiveMainloopFwdSm80ILi4ELi1ELb0EN4cute5tupleIJNS5_1CILi128EEENS7_ILi64EEES8_EEELi128ENS_6half_tEfNS_4arch4Sm80ELb1ELb0ELb1ELb0ELb1ELb0ELb1ELb1EEENS1_21CollectiveEpilogueFwdINS6_IJS8_S8_S9_EEENS6_IJNS7_ILi1EEESH_SH_EEESB_SD_Li128ELb0ELb1ELb1ELb0EEENS1_30DynamicPersistentTileSchedulerILi128ELi128ELb1ELb1ELb0EEEEEEEEEvNT_6ParamsE,"",@"SHT_CUDA_INFO"
	.sectionflags	@""
	.align	4


	//----- nvinfo : EIATTR_CUDA_API_VERSION
	.align		4
        /*0000*/ 	.byte	0x04, 0x37
        /*0002*/ 	.short	(.L_264 - .L_263)
.L_263:
        /*0004*/ 	.word	0x00000082


	//----- nvinfo : EIATTR_KPARAM_INFO
	.align		4
.L_264:
        /*0008*/ 	.byte	0x04, 0x17
        /*000a*/ 	.short	(.L_266 - .L_265)
.L_265:
        /*000c*/ 	.word	0x00000000
        /*0010*/ 	.short	0x0000
        /*0012*/ 	.short	0x0000
        /*0014*/ 	.byte	0x00, 0xf0, 0xa1, 0x10


	//----- nvinfo : EIATTR_SPARSE_MMA_MASK
	.align		4
.L_266:
        /*0018*/ 	.byte	0x03, 0x50
        /*001a*/ 	.short	0x0000


	//----- nvinfo : EIATTR_MAXREG_COUNT
	.align		4
        /*001c*/ 	.byte	0x03, 0x1b
        /*001e*/ 	.short	0x00ff


	//----- nvinfo : EIATTR_MERCURY_ISA_VERSION
	.align		4
        /*0020*/ 	.byte	0x03, 0x5f
        /*0022*/ 	.short	0x0101


	//----- nvinfo : EIATTR_EXIT_INSTR_OFFSETS
	.align		4
        /*0024*/ 	.byte	0x04, 0x1c
        /*0026*/ 	.short	(.L_268 - .L_267)


	//   ....[0]....
.L_267:
        /*0028*/ 	.word	0x00000010


	//----- nvinfo : EIATTR_MAX_THREADS
	.align		4
.L_268:
        /*002c*/ 	.byte	0x04, 0x05
        /*002e*/ 	.short	(.L_270 - .L_269)
.L_269:
        /*0030*/ 	.word	0x00000080
        /*0034*/ 	.word	0x00000001
        /*0038*/ 	.word	0x00000001


	//----- nvinfo : EIATTR_CBANK_PARAM_SIZE
	.align		4
.L_270:
        /*003c*/ 	.byte	0x03, 0x19
        /*003e*/ 	.short	0x0428


	//----- nvinfo : EIATTR_PARAM_CBANK
	.align		4
        /*0040*/ 	.byte	0x04, 0x0a
        /*0042*/ 	.short	(.L_272 - .L_271)
	.align		4
.L_271:
        /*0044*/ 	.word	index@(.nv.constant0._ZN7cutlass13device_kernelIN5flash19enable_sm80_to_sm89INS1_16FlashAttnFwdSm80INS1_25CollectiveMainloopFwdSm80ILi4ELi1ELb0EN4cute5tupleIJNS5_1CILi128EEENS7_ILi64EEES8_EEELi128ENS_6half_tEfNS_4arch4Sm80ELb1ELb0ELb1ELb0ELb1ELb0ELb1ELb1EEENS1_21CollectiveEpilogueFwdINS6_IJS8_S8_S9_EEENS6_IJNS7_ILi1EEESH_SH_EEESB_SD_Li128ELb0ELb1ELb1ELb0EEENS1_30DynamicPersistentTileSchedulerILi128ELi128ELb1ELb1ELb0EEEEEEEEEvNT_6ParamsE)
        /*0048*/ 	.short	0x0210
        /*004a*/ 	.short	0x0428


	//----- nvinfo : EIATTR_SW_WAR
	.align		4
.L_272:
        /*004c*/ 	.byte	0x04, 0x36
        /*004e*/ 	.short	(.L_274 - .L_273)
.L_273:
        /*0050*/ 	.word	0x00000008
.L_274:


//--------------------- .nv.info._ZN7cutlass13device_kernelIN5flash19enable_sm80_to_sm89INS1_16FlashAttnFwdSm80INS1_25CollectiveMainloopFwdSm80ILi8ELi1ELb1EN4cute5tupleIJNS5_1CILi128EEENS7_ILi112EEES8_EEELi128ENS_6half_tEfNS_4arch4Sm80ELb1ELb0ELb1ELb1ELb1ELb0ELb1ELb1EEENS1_21CollectiveEpilogueFwdINS6_IJS8_S8_S9_EEENS6_IJNS7_ILi1EEESH_SH_EEESB_SD_Li256ELb1ELb1ELb1ELb0EEENS1_36VarlenDynamicPersistentTileSchedulerILi128ELi112ELi256ELi256ELb1ELb1ELb0ELb1ELb1ELb1EEEEEEEEEvNT_6ParamsE --------------------------
	.section	.nv.info._ZN7cutlass13device_kernelIN5flash19enable_sm80_to_sm89INS1_16FlashAttnFwdSm80INS1_25CollectiveMainloopFwdSm80ILi8ELi1ELb1EN4cute5tupleIJNS5_1CILi128EEENS7_ILi112EEES8_EEELi128ENS_6half_tEfNS_4arch4Sm80ELb1ELb0ELb1ELb1ELb1ELb0ELb1ELb1EEENS1_21CollectiveEpilogueFwdINS6_IJS8_S8_S9_EEENS6_IJNS7_ILi1EEESH_SH_EEESB_SD_Li256ELb1ELb1ELb1ELb0EEENS1_36VarlenDynamicPersistentTileSchedulerILi128ELi112ELi256ELi256ELb1ELb1ELb0ELb1ELb1ELb1EEEEEEEEEvNT_6ParamsE,"",@"SHT_CUDA_INFO"
	.sectionflags	@""
	.align	4


	//----- nvinfo : EIATTR_CUDA_API_VERSION
	.align		4
        /*0000*/ 	.byte	0x04, 0x37
        /*0002*/ 	.short	(.L_276 - .L_275)
.L_275:
        /*0004*/ 	.word	0x00000082


	//----- nvinfo : EIATTR_KPARAM_INFO
	.align		4
.L_276:
        /*0008*/ 	.byte	0x04, 0x17
        /*000a*/ 	.short	(.L_278 - .L_277)
.L_277:
        /*000c*/ 	.word	0x00000000
        /*0010*/ 	.short	0x0000
        /*0012*/ 	.short	0x0000
        /*0014*/ 	.byte	0x00, 0xf0, 0xe1, 0x10


	//----- nvinfo : EIATTR_SPARSE_MMA_MASK
	.align		4
.L_278:
        /*0018*/ 	.byte	0x03, 0x50
        /*001a*/ 	.short	0x0000


	//----- nvinfo : EIATTR_MAXREG_COUNT
	.align		4
        /*001c*/ 	.byte	0x03, 0x1b
        /*001e*/ 	.short	0x00ff


	//----- nvinfo : EIATTR_MERCURY_ISA_VERSION
	.align		4
        /*0020*/ 	.byte	0x03, 0x5f
        /*0022*/ 	.short	0x0101


	//----- nvinfo : EIATTR_EXIT_INSTR_OFFSETS
	.align		4
        /*0024*/ 	.byte	0x04, 0x1c
        /*0026*/ 	.short	(.L_280 - .L_279)


	//   ....[0]....
.L_279:
        /*0028*/ 	.word	0x00000010


	//----- nvinfo : EIATTR_MAX_THREADS
	.align		4
.L_280:
        /*002c*/ 	.byte	0x04, 0x05
        /*002e*/ 	.short	(.L_282 - .L_281)
.L_281:
        /*0030*/ 	.word	0x00000100
        /*0034*/ 	.word	0x00000001
        /*0038*/ 	.word	0x00000001


	//----- nvinfo : EIATTR_CBANK_PARAM_SIZE
	.align		4
.L_282:
        /*003c*/ 	.byte	0x03, 0x19
        /*003e*/ 	.short	0x0438


	//----- nvinfo : EIATTR_PARAM_CBANK
	.align		4
        /*0040*/ 	.byte	0x04, 0x0a
        /*0042*/ 	.short	(.L_284 - .L_283)
	.align		4
.L_283:
        /*0044*/ 	.word	index@(.nv.constant0._ZN7cutlass13device_kernelIN5flash19enable_sm80_to_sm89INS1_16FlashAttnFwdSm80INS1_25CollectiveMainloopFwdSm80ILi8ELi1ELb1EN4cute5tupleIJNS5_1CILi128EEENS7_ILi112EEES8_EEELi128ENS_6half_tEfNS_4arch4Sm80ELb1ELb0ELb1ELb1ELb1ELb0ELb1ELb1EEENS1_21CollectiveEpilogueFwdINS6_IJS8_S8_S9_EEENS6_IJNS7_ILi1EEESH_SH_EEESB_SD_Li256ELb1ELb1ELb1ELb0EEENS1_36VarlenDynamicPersistentTileSchedulerILi128ELi112ELi256ELi256ELb1ELb1ELb0ELb1ELb1ELb1EEEEEEEEEvNT_6ParamsE)
        /*0048*/ 	.short	0x0210
        /*004a*/ 	.short	0x0438


	//----- nvinfo : EIATTR_SW_WAR
	.align		4
.L_284:
        /*004c*/ 	.byte	0x04, 0x36
        /*004e*/ 	.short	(.L_286 - .L_285)
.L_285:
        /*0050*/ 	.word	0x00000008
.L_286:


//--------------------- .nv.info._ZN7cutlass13device_kernelIN5flash19enable_sm80_to_sm89INS1_16FlashAttnFwdSm80INS1_25CollectiveMainloopFwdSm80ILi8ELi1ELb1EN4cute5tupleIJNS5_1CILi128EEENS7_ILi112EEES8_EEELi128ENS_6half_tEfNS_4arch4Sm80ELb1ELb0ELb1ELb1ELb1ELb1ELb1ELb1EEENS1_21CollectiveEpilogueFwdINS6_IJS8_S8_S9_EEENS6_IJNS7_ILi1EEESH_SH_EEESB_SD_Li256ELb1ELb1ELb1ELb0EEENS1_36VarlenDynamicPersistentTileSchedulerILi128ELi112ELi256ELi256ELb1ELb1ELb0ELb1ELb1ELb1EEEEEEEEEvNT_6ParamsE --------------------------
	.section	.nv.info._ZN7cutlass13device_kernelIN5flash19enable_sm80_to_sm89INS1_16FlashAttnFwdSm80INS1_25CollectiveMainloopFwdSm80ILi8ELi1ELb1EN4cute5tupleIJNS5_1CILi128EEENS7_ILi112EEES8_EEELi128ENS_6half_tEfNS_4arch4Sm80ELb1ELb0ELb1ELb1ELb1ELb1ELb1ELb1EEENS1_21CollectiveEpilogueFwdINS6_IJS8_S8_S9_EEENS6_IJNS7_ILi1EEESH_SH_EEESB_SD_Li256ELb1ELb1ELb1ELb0EEENS1_36VarlenDynamicPersistentTileSchedulerILi128ELi112ELi256ELi256ELb1ELb1ELb0ELb1ELb1ELb1EEEEEEEEEvNT_6ParamsE,"",@"SHT_CUDA_INFO"
	.sectionflags	@""
	.align	4


	//----- nvinfo : EIATTR_CUDA_API_VERSION
	.align		4
        /*0000*/ 	.byte	0x04, 0x37
        /*0002*/ 	.short	(.L_288 - .L_287)
.L_287:
        /*0004*/ 	.word	0x00000082


	//----- nvinfo : EIATTR_KPARAM_INFO
	.align		4
.L_288:
        /*0008*/ 	.byte	0x04, 0x17
        /*000a*/ 	.short	(.L_290 - .L_289)
.L_289:
        /*000c*/ 	.word	0x00000000
        /*0010*/ 	.short	0x0000
        /*0012*/ 	.short	0x0000
        /*0014*/ 	.byte	0x00, 0xf0, 0xe1, 0x10


	//----- nvinfo : EIATTR_SPARSE_MMA_MASK
	.align		4
.L_290:
        /*0018*/ 	.byte	0x03, 0x50
        /*001a*/ 	.short	0x0000


	//----- nvinfo : EIATTR_MAXREG_COUNT
	.align		4
        /*001c*/ 	.byte	0x03, 0x1b
        /*001e*/ 	.short	0x00ff


	//----- nvinfo : EIATTR_MERCURY_ISA_VERSION
	.align		4
        /*0020*/ 	.byte	0x03, 0x5f
        /*0022*/ 	.short	0x0101


	//----- nvinfo : EIATTR_EXIT_INSTR_OFFSETS
	.align		4
        /*0024*/ 	.byte	0x04, 0x1c
        /*0026*/ 	.short	(.L_292 - .L_291)


	//   ....[0]....
.L_291:
        /*0028*/ 	.word	0x00000010


	//----- nvinfo : EIATTR_MAX_THREADS
	.align		4
.L_292:
        /*002c*/ 	.byte	0x04, 0x05
        /*002e*/ 	.short	(.L_294 - .L_293)
.L_293:
        /*0030*/ 	.word	0x00000100
        /*0034*/ 	.word	0x00000001
        /*0038*/ 	.word	0x00000001


	//----- nvinfo : EIATTR_CBANK_PARAM_SIZE
	.align		4
.L_294:
        /*003c*/ 	.byte	0x03, 0x19
        /*003e*/ 	.short	0x0438


	//----- nvinfo : EIATTR_PARAM_CBANK
	.align		4
        /*0040*/ 	.byte	0x04, 0x0a
        /*0042*/ 	.short	(.L_296 - .L_295)
	.align		4
.L_295:
        /*0044*/ 	.word	index@(.nv.constant0._ZN7cutlass13device_kernelIN5flash19enable_sm80_to_sm89INS1_16FlashAttnFwdSm80INS1_25CollectiveMainloopFwdSm80ILi8ELi1ELb1EN4cute5tupleIJNS5_1CILi128EEENS7_ILi112EEES8_EEELi128ENS_6half_tEfNS_4arch4Sm80ELb1ELb0ELb1ELb1ELb1ELb1ELb1ELb1EEENS1_21CollectiveEpilogueFwdINS6_IJS8_S8_S9_EEENS6_IJNS7_ILi1EEESH_SH_EEESB_SD_Li256ELb1ELb1ELb1ELb0EEENS1_36VarlenDynamicPersistentTileSchedulerILi128ELi112ELi256ELi256ELb1ELb1ELb0ELb1ELb1ELb1EEEEEEEEEvNT_6ParamsE)
        /*0048*/ 	.short	0x0210
        /*004a*/ 	.short	0x0438


	//----- nvinfo : EIATTR_SW_WAR
	.align		4
.L_296:
        /*004c*/ 	.byte	0x04, 0x36
        /*004e*/ 	.short	(.L_298 - .L_297)
.L_297:
        /*0050*/ 	.word	0x00000008
.L_298:


//--------------------- .nv.info._ZN7cutlass13device_kernelIN5flash19enable_sm80_to_sm89INS1_16FlashAttnFwdSm80INS1_25CollectiveMainloopFwdSm80ILi8ELi1ELb1EN4cute5tupleIJNS5_1CILi128EEES8_S8_EEELi128ENS_6half_tEfNS_4arch4Sm80ELb0ELb0ELb0ELb0ELb1ELb0ELb1ELb1EEENS1_21CollectiveEpilogueFwdIS9_NS6_IJNS7_ILi1EEESF_SF_EEESA_SC_Li256ELb0ELb1ELb1ELb0EEENS1_19SingleTileSchedulerILb0ELb1ELb1ELi128EEEEEEEEEvNT_6ParamsE --------------------------
	.section	.nv.info._ZN7cutlass13device_kernelIN5flash19enable_sm80_to_sm89INS1_16FlashAttnFwdSm80INS1_25CollectiveMainloopFwdSm80ILi8ELi1ELb1EN4cute5tupleIJNS5_1CILi128EEES8_S8_EEELi128ENS_6half_tEfNS_4arch4Sm80ELb0ELb0ELb0ELb0ELb1ELb0ELb1ELb1EEENS1_21CollectiveEpilogueFwdIS9_NS6_IJNS7_ILi1EEESF_SF_EEESA_SC_Li256ELb0ELb1ELb1ELb0EEENS1_19SingleTileSchedulerILb0ELb1ELb1ELi128EEEEEEEEEvNT_6ParamsE,"",@"SHT_CUDA_INFO"
	.sectionflags	@""
	.align	4


	//----- nvinfo : EIATTR_CUDA_API_VERSION
	.align		4
        /*0000*/ 	.byte	0x04, 0x37
        /*0002*/ 	.short	(.L_300 - .L_299)
.L_299:
        /*0004*/ 	.word	0x00000082


	//----- nvinfo : EIATTR_KPARAM_INFO
	.align		4
.L_300:
        /*0008*/ 	.byte	0x04, 0x17
        /*000a*/ 	.short	(.L_302 - .L_301)
.L_301:
        /*000c*/ 	.word	0x00000000
        /*0010*/ 	.short	0x0000
        /*0012*/ 	.short	0x0000
        /*0014*/ 	.byte	0x00, 0xf0, 0x61, 0x10


	//----- nvinfo : EIATTR_SPARSE_MMA_MASK
	.align		4
.L_302:
        /*0018*/ 	.byte	0x03, 0x50
        /*001a*/ 	.short	0x0000


	//----- nvinfo : EIATTR_MAXREG_COUNT
	.align		4
        /*001c*/ 	.byte	0x03, 0x1b
        /*001e*/ 	.short	0x00ff


	//----- nvinfo : EIATTR_MERCURY_ISA_VERSION
	.align		4
        /*0020*/ 	.byte	0x03, 0x5f
        /*0022*/ 	.short	0x0101


	//----- nvinfo : EIATTR_EXIT_INSTR_OFFSETS
	.align		4
        /*0024*/ 	.byte	0x04, 0x1c
        /*0026*/ 	.short	(.L_304 - .L_303)


	//   ....[0]....
.L_303:
        /*0028*/ 	.word	0x00000010


	//----- nvinfo : EIATTR_MAX_THREADS
	.align		4
.L_304:
        /*002c*/ 	.byte	0x04, 0x05
        /*002e*/ 	.short	(.L_306 - .L_305)
.L_305:
        /*0030*/ 	.word	0x00000100
        /*0034*/ 	.word	0x00000001
        /*0038*/ 	.word	0x00000001


	//----- nvinfo : EIATTR_CBANK_PARAM_SIZE
	.align		4
.L_306:
        /*003c*/ 	.byte	0x03, 0x19
        /*003e*/ 	.short	0x0418


	//----- nvinfo : EIATTR_PARAM_CBANK
	.align		4
        /*0040*/ 	.byte	0x04, 0x0a
        /*0042*/ 	.short	(.L_308 - .L_307)
	.align		4
.L_307:
        /*0044*/ 	.word	index@(.nv.constant0._ZN7cutlass13device_kernelIN5flash19enable_sm80_to_sm89INS1_16FlashAttnFwdSm80INS1_25CollectiveMainloopFwdSm80ILi8ELi1ELb1EN4cute5tupleIJNS5_1CILi128EEES8_S8_EEELi128ENS_6half_tEfNS_4arch4Sm80ELb0ELb0ELb0ELb0ELb1ELb0ELb1ELb1EEENS1_21CollectiveEpilogueFwdIS9_NS6_IJNS7_ILi1EEESF_SF_EEESA_SC_Li256ELb0ELb1ELb1ELb0EEENS1_19SingleTileSchedulerILb0ELb1ELb1ELi128EEEEEEEEEvNT_6ParamsE)
        /*0048*/ 	.short	0x0210
        /*004a*/ 	.short	0x0418


	//----- nvinfo : EIATTR_SW_WAR
	.align		4
.L_308:
        /*004c*/ 	.byte	0x04, 0x36
        /*004e*/ 	.short	(.L_310 - .L_309)
.L_309:
        /*0050*/ 	.word	0x00000008
.L_310:


//--------------------- .nv.info._ZN7cutlass13device_kernelIN5flash19enable_sm80_to_sm89INS1_16FlashAttnFwdSm80INS1_25CollectiveMainloopFwdSm80ILi8ELi1ELb1EN4cute5tupleIJNS5_1CILi128EEENS7_ILi96EEES8_EEELi128ENS_6half_tEfNS_4arch4Sm80ELb0ELb1ELb0ELb0ELb1ELb0ELb1ELb1EEENS1_21CollectiveEpilogueFwdINS6_IJS8_S8_S9_EEENS6_IJNS7_ILi1EEESH_SH_EEESB_SD_Li256ELb0ELb1ELb1ELb0EEENS1_19SingleTileSchedulerILb0ELb1ELb1ELi128EEEEEEEEEvNT_6ParamsE --------------------------
	.section	.nv.info._ZN7cutlass13device_kernelIN5flash19enable_sm80_to_sm89INS1_16FlashAttnFwdSm80INS1_25CollectiveMainloopFwdSm80ILi8ELi1ELb1EN4cute5tupleIJNS5_1CILi128EEENS7_ILi96EEES8_EEELi128ENS_6half_tEfNS_4arch4Sm80ELb0ELb1ELb0ELb0ELb1ELb0ELb1ELb1EEENS1_21CollectiveEpilogueFwdINS6_IJS8_S8_S9_EEENS6_IJNS7_ILi1EEESH_SH_EEESB_SD_Li256ELb0ELb1ELb1ELb0EEENS1_19SingleTileSchedulerILb0ELb1ELb1ELi128EEEEEEEEEvNT_6ParamsE,"",@"SHT_CUDA_INFO"
	.sectionflags	@""
	.align	4


	//----- nvinfo : EIATTR_CUDA_API_VERSION
	.align		4
        /*0000*/ 	.byte	0x04, 0x37
        /*0002*/ 	.short	(.L_312 - .L_311)
.L_311:
        /*0004*/ 	.word	0x00000082


	//----- nvinfo : EIATTR_KPARAM_INFO
	.align		4
.L_312:
        /*0008*/ 	.byte	0x04, 0x17
        /*000a*/ 	.short	(.L_314 - .L_313)
.L_313:
        /*000c*/ 	.word	0x00000000
        /*0010*/ 	.short	0x0000
        /*0012*/ 	.short	0x0000
        /*0014*/ 	.byte	0x00, 0xf0, 0x61, 0x10


	//----- nvinfo : EIATTR_SPARSE_MMA_MASK
	.align		4
.L_314:
        /*0018*/ 	.byte	0x03, 0x50
        /*001a*/ 	.short	0x0000


	//----- nvinfo : EIATTR_MAXREG_COUNT
	.align		4
        /*001c*/ 	.byte	0x03, 0x1b
        /*001e*/ 	.short	0x00ff


	//----- nvinfo : EIATTR_MERCURY_ISA_VERSION
	.align		4
        /*0020*/ 	.byte	0x03, 0x5f
        /*0022*/ 	.short	0x0101


	//----- nvinfo : EIATTR_EXIT_INSTR_OFFSETS
	.align		4
        /*0024*/ 	.byte	0x04, 0x1c
        /*0026*/ 	.short	(.L_316 - .L_315)


	//   ....[0]....
.L_315:
        /*0028*/ 	.word	0x00000010


	//----- nvinfo : EIATTR_MAX_THREADS
	.align		4
.L_316:
        /*002c*/ 	.byte	0x04, 0x05
        /*002e*/ 	.short	(.L_318 - .L_317)
.L_317:
        /*0030*/ 	.word	0x00000100
        /*0034*/ 	.word	0x00000001
        /*0038*/ 	.word	0x00000001


	//----- nvinfo : EIATTR_CBANK_PARAM_SIZE
	.align		4
.L_318:
        /*003c*/ 	.byte	0x03, 0x19
        /*003e*/ 	.short	0x0418


	//----- nvinfo : EIATTR_PARAM_CBANK
	.align		4
        /*0040*/ 	.byte	0x04, 0x0a
        /*0042*/ 	.short	(.L_320 - .L_319)
	.align		4
.L_319:
        /*0044*/ 	.word	index@(.nv.constant0._ZN7cutlass13device_kernelIN5flash19enable_sm80_to_sm89INS1_16FlashAttnFwdSm80INS1_25CollectiveMainloopFwdSm80ILi8ELi1ELb1EN4cute5tupleIJNS5_1CILi128EEENS7_ILi96EEES8_EEELi128ENS_6half_tEfNS_4arch4Sm80ELb0ELb1ELb0ELb0ELb1ELb0ELb1ELb1EEENS1_21CollectiveEpilogueFwdINS6_IJS8_S8_S9_EEENS6_IJNS7_ILi1EEESH_SH_EEESB_SD_Li256ELb0ELb1ELb1ELb0EEENS1_19SingleTileSchedulerILb0ELb1ELb1ELi128EEEEEEEEEvNT_6ParamsE)
        /*0048*/ 	.short	0x0210
        /*004a*/ 	.short	0x0418


	//----- nvinfo : EIATTR_SW_WAR
	.align		4
.L_320:
        /*004c*/ 	.byte	0x04, 0x36
        /*004e*/ 	.short	(.L_322 - .L_321)
.L_321:
        /*0050*/ 	.word	0x00000008
.L_322:


//--------------------- .nv.info._ZN7cutlass13device_kernelIN5flash19enable_sm80_to_sm89INS1_16FlashAttnFwdSm80INS1_25CollectiveMainloopFwdSm80ILi8ELi1ELb1EN4cute5tupleIJNS5_1CILi128EEES8_S8_EEELi128ENS_6half_tEfNS_4arch4Sm80ELb1ELb0ELb0ELb0ELb1ELb0ELb1ELb1EEENS1_21CollectiveEpilogueFwdIS9_NS6_IJNS7_ILi1EEESF_SF_EEESA_SC_Li256ELb0ELb1ELb1ELb0EEENS1_30DynamicPersistentTileSchedulerILi256ELi256ELb1ELb1ELb0EEEEEEEEEvNT_6ParamsE --------------------------
	.section	.nv.info._ZN7cutlass13device_kernelIN5flash19enable_sm80_to_sm89INS1_16FlashAttnFwdSm80INS1_25CollectiveMainloopFwdSm80ILi8ELi1ELb1EN4cute5tupleIJNS5_1CILi128EEES8_S8_EEELi128ENS_6half_tEfNS_4arch4Sm80ELb1ELb0ELb0ELb0ELb1ELb0ELb1ELb1EEENS1_21CollectiveEpilogueFwdIS9_NS6_IJNS7_ILi1EEESF_SF_EEESA_SC_Li256ELb0ELb1ELb1ELb0EEENS1_30DynamicPersistentTileSchedulerILi256ELi256ELb1ELb1ELb0EEEEEEEEEvNT_6ParamsE,"",@"SHT_CUDA_INFO"
	.sectionflags	@""
	.align	4


	//----- nvinfo : EIATTR_CUDA_API_VERSION
	.align		4
        /*0000*/ 	.byte	0x04, 0x37
        /*0002*/ 	.short	(.L_324 - .L_323)
.L_323:
        /*0004*/ 	.word	0x00000082


	//----- nvinfo : EIATTR_KPARAM_INFO
	.align		4
.L_324:
        /*0008*/ 	.byte	0x04, 0x17
        /*000a*/ 	.short	(.L_326 - .L_325)
.L_325:
        /*000c*/ 	.word	0x00000000
        /*0010*/ 	.short	0x0000
        /*0012*/ 	.short	0x0000
        /*0014*/ 	.byte	0x00, 0xf0, 0xa1, 0x10


	//----- nvinfo : EIATTR_SPARSE_MMA_MASK
	.align		4
.L_326:
        /*0018*/ 	.byte	0x03, 0x50
        /*001a*/ 	.short	0x0000


	//----- nvinfo : EIATTR_MAXREG_COUNT
	.align		4
        /*001c*/ 	.byte	0x03, 0x1b
        /*001e*/ 	.short	0x00ff


	//----- nvinfo : EIATTR_MERCURY_ISA_VERSION
	.align		4
        /*0020*/ 	.byte	0x03, 0x5f
        /*0022*/ 	.short	0x0101


	//----- nvinfo : EIATTR_EXIT_INSTR_OFFSETS
	.align		4
        /*0024*/ 	.byte	0x04, 0x1c
        /*0026*/ 	.short	(.L_328 - .L_327)


	//   ....[0]....
.L_327:
        /*0028*/ 	.word	0x00000010


	//----- nvinfo : EIATTR_MAX_THREADS
	.align		4
.L_328:
        /*002c*/ 	.byte	0x04, 0x05
        /*002e*/ 	.short	(.L_330 - .L_329)
.L_329:
        /*0030*/ 	.word	0x00000100
        /*0034*/ 	.word	0x00000001
        /*0038*/ 	.word	0x00000001


	//----- nvinfo : EIATTR_CBANK_PARAM_SIZE
	.align		4
.L_330:
        /*003c*/ 	.byte	0x03, 0x19
        /*003e*/ 	.short	0x0428


	//----- nvinfo : EIATTR_PARAM_CBANK
	.align		4
        /*0040*/ 	.byte	0x04, 0x0a
        /*0042*/ 	.short	(.L_332 - .L_331)
	.align		4
.L_331:
        /*0044*/ 	.word	index@(.nv.constant0._ZN7cutlass13device_kernelIN5flash19enable_sm80_to_sm89INS1_16FlashAttnFwdSm80INS1_25CollectiveMainloopFwdSm80ILi8ELi1ELb1EN4cute5tupleIJNS5_1CILi128EEES8_S8_EEELi128ENS_6half_tEfNS_4arch4Sm80ELb1ELb0ELb0ELb0ELb1ELb0ELb1ELb1EEENS1_21CollectiveEpilogueFwdIS9_NS6_IJNS7_ILi1EEESF_SF_EEESA_SC_Li256ELb0ELb1ELb1ELb0EEENS1_30DynamicPersistentTileSchedulerILi256ELi256ELb1ELb1ELb0EEEEEEEEEvNT_6ParamsE)
        /*0048*/ 	.short	0x0210
        /*004a*/ 	.short	0x0428


	//----- nvinfo : EIATTR_SW_WAR
	.align		4
.L_332:
        /*004c*/ 	.byte	0x04, 0x36
        /*004e*/ 	.short	(.L_334 - .L_333)
.L_333:
        /*0050*/ 	.word	0x00000008
.L_334:


//--------------------- .nv.info._ZN7cutlass13device_kernelIN5flash19enable_sm80_to_sm89INS1_16FlashAttnFwdSm80INS1_25CollectiveMainloopFwdSm80ILi4ELi1ELb0EN4cute5tupleIJNS5_1CILi128EEENS7_ILi64EEES8_EEELi128ENS_6half_tEfNS_4arch4Sm80ELb0ELb0ELb0ELb0ELb1ELb0ELb1ELb1EEENS1_21CollectiveEpilogueFwdINS6_IJS8_S8_S9_EEENS6_IJNS7_ILi1EEESH_SH_EEESB_SD_Li128ELb0ELb1ELb1ELb0EEENS1_19SingleTileSchedulerILb0ELb1ELb1ELi128EEEEEEEEEvNT_6ParamsE --------------------------
	.section	.nv.info._ZN7cutlass13device_kernelIN5flash19enable_sm80_to_sm89INS1_16FlashAttnFwdSm80INS1_25CollectiveMainloopFwdSm80ILi4ELi1ELb0EN4cute5tupleIJNS5_1CILi128EEENS7_ILi64EEES8_EEELi128ENS_6half_tEfNS_4arch4Sm80ELb0ELb0ELb0ELb0ELb1ELb0ELb1ELb1EEENS1_21CollectiveEpilogueFwdINS6_IJS8_S8_S9_EEENS6_IJNS7_ILi1EEESH_SH_EEESB_SD_Li128ELb0ELb1ELb1ELb0EEENS1_19SingleTileSchedulerILb0ELb1ELb1ELi128EEEEEEEEEvNT_6ParamsE,"",@"SHT_CUDA_INFO"
	.sectionflags	@""
	.align	4


	//----- nvinfo : EIATTR_CUDA_API_VERSION
	.align		4
        /*0000*/ 	.byte	0x04, 0x37
        /*0002*/ 	.short	(.L_336 - .L_335)
.L_335:
        /*0004*/ 	.word	0x00000082


	//----- nvinfo : EIATTR_KPARAM_INFO
	.align		4
.L_336:
        /*0008*/ 	.byte	0x04, 0x17
        /*000a*/ 	.short	(.L_338 - .L_337)
.L_337:
        /*000c*/ 	.word	0x00000000
        /*0010*/ 	.short	0x0000
        /*0012*/ 	.short	0x0000
        /*0014*/ 	.byte	0x00, 0xf0, 0x61, 0x10


	//----- nvinfo : EIATTR_SPARSE_MMA_MASK
	.align		4
.L_338:
        /*0018*/ 	.byte	0x03, 0x50
        /*001a*/ 	.short	0x0000


	//----- nvinfo : EIATTR_MAXREG_COUNT
	.align		4
        /*001c*/ 	.byte	0x03, 0x1b
        /*001e*/ 	.short	0x00ff


	//----- nvinfo : EIATTR_MERCURY_ISA_VERSION
	.align		4
        /*0020*/ 	.byte	0x03, 0x5f
        /*0022*/ 	.short	0x0101


	//----- nvinfo : EIATTR_EXIT_INSTR_OFFSETS
	.align		4
        /*0024*/ 	.byte	0x04, 0x1c
        /*0026*/ 	.short	(.L_340 - .L_339)


	//   ....[0]....
.L_339:
        /*0028*/ 	.word	0x00000010


	//----- nvinfo : EIATTR_MAX_THREADS
	.align		4
.L_340:
        /*002c*/ 	.byte	0x04, 0x05
        /*002e*/ 	.short	(.L_342 - .L_341)
.L_341:
        /*0030*/ 	.word	0x00000080
        /*0034*/ 	.word	0x00000001
        /*0038*/ 	.word	0x00000001


	//----- nvinfo : EIATTR_CBANK_PARAM_SIZE
	.align		4
.L_342:
        /*003c*/ 	.byte	0x03, 0x19
        /*003e*/ 	.short	0x0418


	//----- nvinfo : EIATTR_PARAM_CBANK
	.align		4
        /*0040*/ 	.byte	0x04, 0x0a
        /*0042*/ 	.short	(.L_344 - .L_343)
	.align		4
.L_343:
        /*0044*/ 	.word	index@(.nv.constant0._ZN7cutlass13device_kernelIN5flash19enable_sm80_to_sm89INS1_16FlashAttnFwdSm80INS1_25CollectiveMainloopFwdSm80ILi4ELi1ELb0EN4cute5tupleIJNS5_1CILi128EEENS7_ILi64EEES8_EEELi128ENS_6half_tEfNS_4arch4Sm80ELb0ELb0ELb0ELb0ELb1ELb0ELb1ELb1EEENS1_21CollectiveEpilogueFwdINS6_IJS8_S8_S9_EEENS6_IJNS7_ILi1EEESH_SH_EEESB_SD_Li128ELb0ELb1ELb1ELb0EEENS1_19SingleTileSchedulerILb0ELb1ELb1ELi128EEEEEEEEEvNT_6ParamsE)
        /*0048*/ 	.short	0x0210
        /*004a*/ 	.short	0x0418


	//----- nvinfo : EIATTR_SW_WAR
	.align		4
.L_344:
        /*004c*/ 	.byte	0x04, 0x36
        /*004e*/ 	.short	(.L_346 - .L_345)
.L_345:
        /*0050*/ 	.word	0x00000008
.L_346:


//--------------------- .nv.info._ZN7cutlass13device_kernelIN5flash19enable_sm80_to_sm89INS1_16FlashAttnFwdSm80INS1_25CollectiveMainloopFwdSm80ILi8ELi1ELb1EN4cute5tupleIJNS5_1CILi128EEENS7_ILi112EEES8_EEELi128ENS_6half_tEfNS_4arch4Sm80ELb0ELb0ELb0ELb1ELb1ELb0ELb1ELb1EEENS1_21CollectiveEpilogueFwdINS6_IJS8_S8_S9_EEENS6_IJNS7_ILi1EEESH_SH_EEESB_SD_Li256ELb1ELb1ELb1ELb0EEENS1_36VarlenDynamicPersistentTileSchedulerILi128ELi112ELi256ELi256ELb1ELb1ELb0ELb0ELb1ELb1EEEEEEEEEvNT_6ParamsE --------------------------
	.section	.nv.info._ZN7cutlass13device_kernelIN5flash19enable_sm80_to_sm89INS1_16FlashAttnFwdSm80INS1_25CollectiveMainloopFwdSm80ILi8ELi1ELb1EN4cute5tupleIJNS5_1CILi128EEENS7_ILi112EEES8_EEELi128ENS_6half_tEfNS_4arch4Sm80ELb0ELb0ELb0ELb1ELb1ELb0ELb1ELb1EEENS1_21CollectiveEpilogueFwdINS6_IJS8_S8_S9_EEENS6_IJNS7_ILi1EEESH_SH_EEESB_SD_Li256ELb1ELb1ELb1ELb0EEENS1_36VarlenDynamicPersistentTileSchedulerILi128ELi112ELi256ELi256ELb1ELb1ELb0ELb0ELb1ELb1EEEEEEEEEvNT_6ParamsE,"",@"SHT_CUDA_INFO"
	.sectionflags	@""
	.align	4


	//----- nvinfo : EIATTR_CUDA_API_VERSION
	.align		4
        /*0000*/ 	.byte	0x04, 0x37
        /*0002*/ 	.short	(.L_348 - .L_347)
.L_347:
        /*0004*/ 	.word	0x00000082


	//----- nvinfo : EIATTR_KPARAM_INFO
	.align		4
.L_348:
        /*0008*/ 	.byte	0x04, 0x17
        /*000a*/ 	.short	(.L_350 - .L_349)
.L_349:
        /*000c*/ 	.word	0x00000000
        /*0010*/ 	.short	0x0000
        /*0012*/ 	.short	0x0000
        /*0014*/ 	.byte	0x00, 0xf0, 0xe1, 0x10


	//----- nvinfo : EIATTR_SPARSE_MMA_MASK
	.align		4
.L_350:
        /*0018*/ 	.byte	0x03, 0x50
        /*001a*/ 	.short	0x0000


	//----- nvinfo : EIATTR_MAXREG_COUNT
	.align		4
        /*001c*/ 	.byte	0x03, 0x1b
        /*001e*/ 	.short	0x00ff


	//----- nvinfo : EIATTR_MERCURY_ISA_VERSION
	.align		4
        /*0020*/ 	.byte	0x03, 0x5f
        /*0022*/ 	.short	0x0101


	//----- nvinfo : EIATTR_EXIT_INSTR_OFFSETS
	.align		4
        /*0024*/ 	.byte	0x04, 0x1c
        /*0026*/ 	.short	(.L_352 - .L_351)


	//   ....[0]....
.L_351:
        /*0028*/ 	.word	0x00000010


	//----- nvinfo : EIATTR_MAX_THREADS
	.align		4
.L_352:
        /*002c*/ 	.byte	0x04, 0x05
        /*002e*/ 	.short	(.L_354 - .L_353)
.L_353:
        /*0030*/ 	.word	0x00000100
        /*0034*/ 	.word	0x00000001
        /*0038*/ 	.word	0x00000001


	//----- nvinfo : EIATTR_CBANK_PARAM_SIZE
	.align		4
.L_354:
        /*003c*/ 	.byte	0x03, 0x19
        /*003e*/ 	.short	0x0438


	//----- nvinfo : EIATTR_PARAM_CBANK
	.align		4
        /*0040*/ 	.byte	0x04, 0x0a
        /*0042*/ 	.short	(.L_356 - .L_355)
	.align		4
.L_355:
        /*0044*/ 	.word	index@(.nv.constant0._ZN7cutlass13device_kernelIN5flash19enable_sm80_to_sm89INS1_16FlashAttnFwdSm80INS1_25CollectiveMainloopFwdSm80ILi8ELi1ELb1EN4cute5tupleIJNS5_1CILi128EEENS7_ILi112EEES8_EEELi128ENS_6half_tEfNS_4arch4Sm80ELb0ELb0ELb0ELb1ELb1ELb0ELb1ELb1EEENS1_21CollectiveEpilogueFwdINS6_IJS8_S8_S9_EEENS6_IJNS7_ILi1EEESH_SH_EEESB_SD_Li256ELb1ELb1ELb1ELb0EEENS1_36VarlenDynamicPersistentTileSchedulerILi128ELi112ELi256ELi256ELb1ELb1ELb0ELb0ELb1ELb1EEEEEEEEEvNT_6ParamsE)
        /*0048*/ 	.short	0x0210
        /*004a*/ 	.short	0x0438


	//----- nvinfo : EIATTR_SW_WAR
	.align		4
.L_356:
        /*004c*/ 	.byte	0x04, 0x36
        /*004e*/ 	.short	(.L_358 - .L_357)
.L_357:
        /*0050*/ 	.word	0x00000008
.L_358:


//--------------------- .nv.info._ZN7cutlass13device_kernelIN5flash19enable_sm80_to_sm89INS1_16FlashAttnFwdSm80INS1_25CollectiveMainloopFwdSm80ILi8ELi1ELb1EN4cute5tupleIJNS5_1CILi128EEENS7_ILi112EEES8_EEELi128ENS_6half_tEfNS_4arch4Sm80ELb0ELb0ELb0ELb1ELb1ELb1ELb1ELb1EEENS1_21CollectiveEpilogueFwdINS6_IJS8_S8_S9_EEENS6_IJNS7_ILi1EEESH_SH_EEESB_SD_Li256ELb1ELb1ELb1ELb0EEENS1_36VarlenDynamicPersistentTileSchedulerILi128ELi112ELi256ELi256ELb1ELb1ELb0ELb0ELb1ELb1EEEEEEEEEvNT_6ParamsE --------------------------
	.section	.nv.info._ZN7cutlass13device_kernelIN5flash19enable_sm80_to_sm89INS1_16FlashAttnFwdSm80INS1_25CollectiveMainloopFwdSm80ILi8ELi1ELb1EN4cute5tupleIJNS5_1CILi128EEENS7_ILi112EEES8_EEELi128ENS_6half_tEfNS_4arch4Sm80ELb0ELb0ELb0ELb1ELb1ELb1ELb1ELb1EEENS1_21CollectiveEpilogueFwdINS6_IJS8_S8_S9_EEENS6_IJNS7_ILi1EEESH_SH_EEESB_SD_Li256ELb1ELb1ELb1ELb0EEENS1_36VarlenDynamicPersistentTileSchedulerILi128ELi112ELi256ELi256ELb1ELb1ELb0ELb0ELb1ELb1EEEEEEEEEvNT_6ParamsE,"",@"SHT_CUDA_INFO"
	.sectionflags	@""
	.align	4


	//----- nvinfo : EIATTR_CUDA_API_VERSION
	.align		4
        /*0000*/ 	.byte	0x04, 0x37
        /*0002*/ 	.short	(.L_360 - .L_359)
.L_359:
        /*0004*/ 	.word	0x00000082


	//----- nvinfo : EIATTR_KPARAM_INFO
	.align		4
.L_360:
        /*0008*/ 	.byte	0x04, 0x17
        /*000a*/ 	.short	(.L_362 - .L_361)
.L_361:
        /*000c*/ 	.word	0x00000000
        /*0010*/ 	.short	0x0000
        /*0012*/ 	.short	0x0000
        /*0014*/ 	.byte	0x00, 0xf0, 0xe1, 0x10


	//----- nvinfo : EIATTR_SPARSE_MMA_MASK
	.align		4
.L_362:
        /*0018*/ 	.byte	0x03, 0x50
        /*001a*/ 	.short	0x0000


	//----- nvinfo : EIATTR_MAXREG_COUNT
	.align		4
        /*001c*/ 	.byte	0x03, 0x1b
        /*001e*/ 	.short	0x00ff


	//----- nvinfo : EIATTR_MERCURY_ISA_VERSION
	.align		4
        /*0020*/ 	.byte	0x03, 0x5f
        /*0022*/ 	.short	0x0101


	//----- nvinfo : EIATTR_EXIT_INSTR_OFFSETS
	.align		4
        /*0024*/ 	.byte	0x04, 0x1c
        /*0026*/ 	.short	(.L_364 - .L_363)


	//   ....[0]....
.L_363:
        /*0028*/ 	.word	0x00000010


	//----- nvinfo : EIATTR_MAX_THREADS
	.align		4
.L_364:
        /*002c*/ 	.byte	0x04, 0x05
        /*002e*/ 	.short	(.L_366 - .L_365)
.L_365:
        /*0030*/ 	.word	0x00000100
        /*0034*/ 	.word	0x00000001
        /*0038*/ 	.word	0x00000001


	//----- nvinfo : EIATTR_CBANK_PARAM_SIZE
	.align		4
.L_366:
        /*003c*/ 	.byte	0x03, 0x19
        /*003e*/ 	.short	0x0438


	//----- nvinfo : EIATTR_PARAM_CBANK
	.align		4
        /*0040*/ 	.byte	0x04, 0x0a
        /*0042*/ 	.short	(.L_368 - .L_367)
	.align		4
.L_367:
        /*0044*/ 	.word	index@(.nv.constant0._ZN7cutlass13device_kernelIN5flash19enable_sm80_to_sm89INS1_16FlashAttnFwdSm80INS1_25CollectiveMainloopFwdSm80ILi8ELi1ELb1EN4cute5tupleIJNS5_1CILi128EEENS7_ILi112EEES8_EEELi128ENS_6half_tEfNS_4arch4Sm80ELb0ELb0ELb0ELb1ELb1ELb1ELb1ELb1EEENS1_21CollectiveEpilogueFwdINS6_IJS8_S8_S9_EEENS6_IJNS7_ILi1EEESH_SH_EEESB_SD_Li256ELb1ELb1ELb1ELb0EEENS1_36VarlenDynamicPersistentTileSchedulerILi128ELi112ELi256ELi256ELb1ELb1ELb0ELb0ELb1ELb1EEEEEEEEEvNT_6ParamsE)
        /*0048*/ 	.short	0x0210
        /*004a*/ 	.short	0x0438


	//----- nvinfo : EIATTR_SW_WAR
	.align		4
.L_368:
        /*004c*/ 	.byte	0x04, 0x36
        /*004e*/ 	.short	(.L_370 - .L_369)
.L_369:
        /*0050*/ 	.word	0x00000008
.L_370:


//--------------------- .nv.info._ZN7cutlass13device_kernelIN5flash19enable_sm80_to_sm89INS1_16FlashAttnFwdSm80INS1_25CollectiveMainloopFwdSm80ILi4ELi1ELb0EN4cute5tupleIJNS5_1CILi128EEENS7_ILi48EEES8_EEELi128ENS_6half_tEfNS_4arch4Sm80ELb0ELb1ELb0ELb0ELb1ELb0ELb1ELb1EEENS1_21CollectiveEpilogueFwdINS6_IJS8_S8_S9_EEENS6_IJNS7_ILi1EEESH_SH_EEESB_SD_Li128ELb0ELb1ELb1ELb0EEENS1_19SingleTileSchedulerILb0ELb1ELb1ELi128EEEEEEEEEvNT_6ParamsE --------------------------
	.section	.nv.info._ZN7cutlass13device_kernelIN5flash19enable_sm80_to_sm89INS1_16FlashAttnFwdSm80INS1_25CollectiveMainloopFwdSm80ILi4ELi1ELb0EN4cute5tupleIJNS5_1CILi128EEENS7_ILi48EEES8_EEELi128ENS_6half_tEfNS_4arch4Sm80ELb0ELb1ELb0ELb0ELb1ELb0ELb1ELb1EEENS1_21CollectiveEpilogueFwdINS6_IJS8_S8_S9_EEENS6_IJNS7_ILi1EEESH_SH_EEESB_SD_Li128ELb0ELb1ELb1ELb0EEENS1_19SingleTileSchedulerILb0ELb1ELb1ELi128EEEEEEEEEvNT_6ParamsE,"",@"SHT_CUDA_INFO"
	.sectionflags	@""
	.align	4


	//----- nvinfo : EIATTR_CUDA_API_VERSION
	.align		4
        /*0000*/ 	.byte	0x04, 0x37
        /*0002*/ 	.short	(.L_372 - .L_371)
.L_371:
        /*0004*/ 	.word	0x00000082


	//----- nvinfo : EIATTR_KPARAM_INFO
	.align		4
.L_372:
        /*0008*/ 	.byte	0x04, 0x17
        /*000a*/ 	.short	(.L_374 - .L_373)
.L_373:
        /*000c*/ 	.word	0x00000000
        /*0010*/ 	.short	0x0000
        /*0012*/ 	.short	0x0000
        /*0014*/ 	.byte	0x00, 0xf0, 0x61, 0x10


	//----- nvinfo : EIATTR_SPARSE_MMA_MASK
	.align		4
.L_374:
        /*0018*/ 	.byte	0x03, 0x50
        /*001a*/ 	.short	0x0000


	//----- nvinfo : EIATTR_MAXREG_COUNT
	.align		4
        /*001c*/ 	.byte	0x03, 0x1b
        /*001e*/ 	.short	0x00ff


	//----- nvinfo : EIATTR_MERCURY_ISA_VERSION
	.align		4
        /*0020*/ 	.byte	0x03, 0x5f
        /*0022*/ 	.short	0x0101


	//----- nvinfo : EIATTR_EXIT_INSTR_OFFSETS
	.align		4
        /*0024*/ 	.byte	0x04, 0x1c
        /*0026*/ 	.short	(.L_376 - .L_375)


	//   ....[0]....
.L_375:
        /*0028*/ 	.word	0x00000010


	//----- nvinfo : EIATTR_MAX_THREADS
	.align		4
.L_376:
        /*002c*/ 	.byte	0x04, 0x05
        /*002e*/ 	.short	(.L_378 - .L_377)
.L_377:
        /*0030*/ 	.word	0x00000080
        /*0034*/ 	.word	0x00000001
        /*0038*/ 	.word	0x00000001


	//----- nvinfo : EIATTR_CBANK_PARAM_SIZE
	.align		4
.L_378:
        /*003c*/ 	.byte	0x03, 0x19
        /*003e*/ 	.short	0x0418


	//----- nvinfo : EIATTR_PARAM_CBANK
	.align		4
        /*0040*/ 	.byte	0x04, 0x0a
        /*0042*/ 	.short	(.L_380 - .L_379)
	.align		4
.L_379:
        /*0044*/ 	.word	index@(.nv.constant0._ZN7cutlass13device_kernelIN5flash19enable_sm80_to_sm89INS1_16FlashAttnFwdSm80INS1_25CollectiveMainloopFwdSm80ILi4ELi1ELb0EN4cute5tupleIJNS5_1CILi128EEENS7_ILi48EEES8_EEELi128ENS_6half_tEfNS_4arch4Sm80ELb0ELb1ELb0ELb0ELb1ELb0ELb1ELb1EEENS1_21CollectiveEpilogueFwdINS6_IJS8_S8_S9_EEENS6_IJNS7_ILi1EEESH_SH_EEESB_SD_Li128ELb0ELb1ELb1ELb0EEENS1_19SingleTileSchedulerILb0ELb1ELb1ELi128EEEEEEEEEvNT_6ParamsE)
        /*0048*/ 	.short	0x0210
        /*004a*/ 	.short	0x0418


	//----- nvinfo : EIATTR_SW_WAR
	.align		4
.L_380:
        /*004c*/ 	.byte	0x04, 0x36
        /*004e*/ 	.short	(.L_382 - .L_381)
.L_381:
        /*0050*/ 	.word	0x00000008
.L_382:


//--------------------- .nv.info._ZN7cutlass13device_kernelIN5flash19enable_sm80_to_sm89INS1_16FlashAttnFwdSm80INS1_25CollectiveMainloopFwdSm80ILi8ELi1ELb1EN4cute5tupleIJNS5_1CILi128EEENS7_ILi96EEES8_EEELi128ENS_6half_tEfNS_4arch4Sm80ELb0ELb1ELb0ELb1ELb1ELb0ELb1ELb1EEENS1_21CollectiveEpilogueFwdINS6_IJS8_S8_S9_EEENS6_IJNS7_ILi1EEESH_SH_EEESB_SD_Li256ELb1ELb1ELb1ELb0EEENS1_36VarlenDynamicPersistentTileSchedulerILi128ELi96ELi256ELi256ELb1ELb1ELb0ELb1ELb0ELb1EEEEEEEEEvNT_6ParamsE --------------------------
	.section	.nv.info._ZN7cutlass13device_kernelIN5flash19enable_sm80_to_sm89INS1_16FlashAttnFwdSm80INS1_25CollectiveMainloopFwdSm80ILi8ELi1ELb1EN4cute5tupleIJNS5_1CILi128EEENS7_ILi96EEES8_EEELi128ENS_6half_tEfNS_4arch4Sm80ELb0ELb1ELb0ELb1ELb1ELb0ELb1ELb1EEENS1_21CollectiveEpilogueFwdINS6_IJS8_S8_S9_EEENS6_IJNS7_ILi1EEESH_SH_EEESB_SD_Li256ELb1ELb1ELb1ELb0EEENS1_36VarlenDynamicPersistentTileSchedulerILi128ELi96ELi256ELi256ELb1ELb1ELb0ELb1ELb0ELb1EEEEEEEEEvNT_6ParamsE,"",@"SHT_CUDA_INFO"
	.sectionflags	@""
	.align	4


	//----- nvinfo : EIATTR_CUDA_API_VERSION
	.align		4
        /*0000*/ 	.byte	0x04, 0x37
        /*0002*/ 	.short	(.L_384 - .L_383)
.L_383:
        /*0004*/ 	.word	0x00000082


	//----- nvinfo : EIATTR_KPARAM_INFO
	.align		4
.L_384:
        /*0008*/ 	.byte	0x04, 0x17
        /*000a*/ 	.short	(.L_386 - .L_385)
.L_385:
        /*000c*/ 	.word	0x00000000
        /*0010*/ 	.short	0x0000
        /*0012*/ 	.short	0x0000
        /*0014*/ 	.byte	0x00, 0xf0, 0xe1, 0x10


	//----- nvinfo : EIATTR_SPARSE_MMA_MASK
	.align		4
.L_386:
        /*0018*/ 	.byte	0x03, 0x50
        /*001a*/ 	.short	0x0000


	//----- nvinfo : EIATTR_MAXREG_COUNT
	.align		4
        /*001c*/ 	.byte	0x03, 0x1b
        /*001e*/ 	.short	0x00ff


	//----- nvinfo : EIATTR_MERCURY_ISA_VERSION
	.align		4
        /*0020*/ 	.byte	0x03, 0x5f
        /*0022*/ 	.short	0x0101


	//----- nvinfo : EIATTR_EXIT_INSTR_OFFSETS
	.align		4
        /*0024*/ 	.byte	0x04, 0x1c
        /*0026*/ 	.short	(.L_388 - .L_387)


	//   ....[0]....
.L_387:
        /*0028*/ 	.word	0x00000010


	//----- nvinfo : EIATTR_MAX_THREADS
	.align		4
.L_388:
        /*002c*/ 	.byte	0x04, 0x05
        /*002e*/ 	.short	(.L_390 - .L_389)
.L_389:
        /*0030*/ 	.word	0x00000100
        /*0034*/ 	.word	0x00000001
        /*0038*/ 	.word	0x00000001


	//----- nvinfo : EIATTR_CBANK_PARAM_SIZE
	.align		4
.L_390:
        /*003c*/ 	.byte	0x03, 0x19
        /*003e*/ 	.short	0x0438


	//----- nvinfo : EIATTR_PARAM_CBANK
	.align		4
        /*0040*/ 	.byte	0x04, 0x0a
        /*0042*/ 	.short	(.L_392 - .L_391)
	.align		4
.L_391:
        /*0044*/ 	.word	index@(.nv.constant0._ZN7cutlass13device_kernelIN5flash19enable_sm80_to_sm89INS1_16FlashAttnFwdSm80INS1_25CollectiveMainloopFwdSm80ILi8ELi1ELb1EN4cute5tupleIJNS5_1CILi128EEENS7_ILi96EEES8_EEELi128ENS_6half_tEfNS_4arch4Sm80ELb0ELb1ELb0ELb1ELb1ELb0ELb1ELb1EEENS1_21CollectiveEpilogueFwdINS6_IJS8_S8_S9_EEENS6_IJNS7_ILi1EEESH_SH_EEESB_SD_Li256ELb1ELb1ELb1ELb0EEENS1_36VarlenDynamicPersistentTileSchedulerILi128ELi96ELi256ELi256ELb1ELb1ELb0ELb1ELb0ELb1EEEEEEEEEvNT_6ParamsE)
        /*0048*/ 	.short	0x0210
        /*004a*/ 	.short	0x0438


	//----- nvinfo : EIATTR_SW_WAR
	.align		4
.L_392:
        /*004c*/ 	.byte	0x04, 0x36
        /*004e*/ 	.short	(.L_394 - .L_393)
.L_393:
        /*0050*/ 	.word	0x00000008
.L_394:


//--------------------- .nv.info._ZN7cutlass13device_kernelIN5flash19enable_sm80_to_sm89INS1_16FlashAttnFwdSm80INS1_25CollectiveMainloopFwdSm80ILi8ELi1ELb1EN4cute5tupleIJNS5_1CILi128EEENS7_ILi96EEES8_EEELi128ENS_6half_tEfNS_4arch4Sm80ELb0ELb1ELb0ELb1ELb1ELb1ELb1ELb1EEENS1_21CollectiveEpilogueFwdINS6_IJS8_S8_S9_EEENS6_IJNS7_ILi1EEESH_SH_EEESB_SD_Li256ELb1ELb1ELb1ELb0EEENS1_36VarlenDynamicPersistentTileSchedulerILi128ELi96ELi256ELi256ELb1ELb1ELb0ELb1ELb0ELb1EEEEEEEEEvNT_6ParamsE --------------------------
	.section	.nv.info._ZN7cutlass13device_kernelIN5flash19enable_sm80_to_sm89INS1_16FlashAttnFwdSm80INS1_25CollectiveMainloopFwdSm80ILi8ELi1ELb1EN4cute5tupleIJNS5_1CILi128EEENS7_ILi96EEES8_EEELi128ENS_6half_tEfNS_4arch4Sm80ELb0ELb1ELb0ELb1ELb1ELb1ELb1ELb1EEENS1_21CollectiveEpilogueFwdINS6_IJS8_S8_S9_EEENS6_IJNS7_ILi1EEESH_SH_EEESB_SD_Li256ELb1ELb1ELb1ELb0EEENS1_36VarlenDynamicPersistentTileSchedulerILi128ELi96ELi256ELi256ELb1ELb1ELb0ELb1ELb0ELb1EEEEEEEEEvNT_6ParamsE,"",@"SHT_CUDA_INFO"
	.sectionflags	@""
	.align	4


	//----- nvinfo : EIATTR_CUDA_API_VERSION
	.align		4
        /*0000*/ 	.byte	0x04, 0x37
        /*0002*/ 	.short	(.L_396 - .L_395)
.L_395:
        /*0004*/ 	.word	0x00000082


	//----- nvinfo : EIATTR_KPARAM_INFO
	.align		4
.L_396:
        /*0008*/ 	.byte	0x04, 0x17
        /*000a*/ 	.short	(.L_398 - .L_397)
.L_397:
        /*000c*/ 	.word	0x00000000
        /*0010*/ 	.short	0x0000
        /*0012*/ 	.short	0x0000
        /*0014*/ 	.byte	0x00, 0xf0, 0xe1, 0x10


	//----- nvinfo : EIATTR_SPARSE_MMA_MASK
	.align		4
.L_398:
        /*0018*/ 	.byte	0x03, 0x50
        /*001a*/ 	.short	0x0000


	//----- nvinfo : EIATTR_MAXREG_COUNT
	.align		4
        /*001c*/ 	.byte	0x03, 0x1b
        /*001e*/ 	.short	0x00ff


	//----- nvinfo : EIATTR_MERCURY_ISA_VERSION
	.align		4
        /*0020*/ 	.byte	0x03, 0x5f
        /*0022*/ 	.short	0x0101


	//----- nvinfo : EIATTR_EXIT_INSTR_OFFSETS
	.align		4
        /*0024*/ 	.byte	0x04, 0x1c
        /*0026*/ 	.short	(.L_400 - .L_399)


	//   ....[0]....
.L_399:
        /*0028*/ 	.word	0x00000010


	//----- nvinfo : EIATTR_MAX_THREADS
	.align		4
.L_400:
        /*002c*/ 	.byte	0x04, 0x05
        /*002e*/ 	.short	(.L_402 - .L_401)
.L_401:
        /*0030*/ 	.word	0x00000100
        /*0034*/ 	.word	0x00000001
        /*0038*/ 	.word	0x00000001


	//----- nvinfo : EIATTR_CBANK_PARAM_SIZE
	.align		4
.L_402:
        /*003c*/ 	.byte	0x03, 0x19
        /*003e*/ 	.short	0x0438


	//----- nvinfo : EIATTR_PARAM_CBANK
	.align		4
        /*0040*/ 	.byte	0x04, 0x0a
        /*0042*/ 	.short	(.L_404 - .L_403)
	.align		4
.L_403:
        /*0044*/ 	.word	index@(.nv.constant0._ZN7cutlass13device_kernelIN5flash19enable_sm80_to_sm89INS1_16FlashAttnFwdSm80INS1_25CollectiveMainloopFwdSm80ILi8ELi1ELb1EN4cute5tupleIJNS5_1CILi128EEENS7_ILi96EEES8_EEELi128ENS_6half_tEfNS_4arch4Sm80ELb0ELb1ELb0ELb1ELb1ELb1ELb1ELb1EEENS1_21CollectiveEpilogueFwdINS6_IJS8_S8_S9_EEENS6_IJNS7_ILi1EEESH_SH_EEESB_SD_Li256ELb1ELb1ELb1ELb0EEENS1_36VarlenDynamicPersistentTileSchedulerILi128ELi96ELi256ELi256ELb1ELb1ELb0ELb1ELb0ELb1EEEEEEEEEvNT_6ParamsE)
        /*0048*/ 	.short	0x0210
        /*004a*/ 	.short	0x0438


	//----- nvinfo : EIATTR_SW_WAR
	.align		4
.L_404:
        /*004c*/ 	.byte	0x04, 0x36
        /*004e*/ 	.short	(.L_406 - .L_405)
.L_405:
        /*0050*/ 	.word	0x00000008
.L_406:


//--------------------- .nv.info._ZN7cutlass13device_kernelIN5flash19enable_sm80_to_sm89INS1_16FlashAttnFwdSm80INS1_25CollectiveMainloopFwdSm80ILi4ELi1ELb0EN4cute5tupleIJNS5_1CILi128EEENS7_ILi64EEES8_EEELi128ENS_6half_tEfNS_4arch4Sm80ELb1ELb0ELb0ELb0ELb1ELb0ELb1ELb1EEENS1_21CollectiveEpilogueFwdINS6_IJS8_S8_S9_EEENS6_IJNS7_ILi1EEESH_SH_EEESB_SD_Li128ELb0ELb1ELb1ELb0EEENS1_30DynamicPersistentTileSchedulerILi128ELi128ELb1ELb1ELb0EEEEEEEEEvNT_6ParamsE --------------------------
	.section	.nv.info._ZN7cutlass13device_kernelIN5flash19enable_sm80_to_sm89INS1_16FlashAttnFwdSm80INS1_25CollectiveMainloopFwdSm80ILi4ELi1ELb0EN4cute5tupleIJNS5_1CILi128EEENS7_ILi64EEES8_EEELi128ENS_6half_tEfNS_4arch4Sm80ELb1ELb0ELb0ELb0ELb1ELb0ELb1ELb1EEENS1_21CollectiveEpilogueFwdINS6_IJS8_S8_S9_EEENS6_IJNS7_ILi1EEESH_SH_EEESB_SD_Li128ELb0ELb1ELb1ELb0EEENS1_30DynamicPersistentTileSchedulerILi128ELi128ELb1ELb1ELb0EEEEEEEEEvNT_6ParamsE,"",@"SHT_CUDA_INFO"
	.sectionflags	@""
	.align	4


	//----- nvinfo : EIATTR_CUDA_API_VERSION
	.align		4
        /*0000*/ 	.byte	0x04, 0x37
        /*0002*/ 	.short	(.L_408 - .L_407)
.L_407:
        /*0004*/ 	.word	0x00000082


	//----- nvinfo : EIATTR_KPARAM_INFO
	.align		4
.L_408:
        /*0008*/ 	.byte	0x04, 0x17
        /*000a*/ 	.short	(.L_410 - .L_409)
.L_409:
        /*000c*/ 	.word	0x00000000
        /*0010*/ 	.short	0x0000
        /*0012*/ 	.short	0x0000
        /*0014*/ 	.byte	0x00, 0xf0, 0xa1, 0x10


	//----- nvinfo : EIATTR_SPARSE_MMA_MASK
	.align		4
.L_410:
        /*0018*/ 	.byte	0x03, 0x50
        /*001a*/ 	.short	0x0000


	//----- nvinfo : EIATTR_MAXREG_COUNT
	.align		4
        /*001c*/ 	.byte	0x03, 0x1b
        /*001e*/ 	.short	0x00ff


	//----- nvinfo : EIATTR_MERCURY_ISA_VERSION
	.align		4
        /*0020*/ 	.byte	0x03, 0x5f
        /*0022*/ 	.short	0x0101


	//----- nvinfo : EIATTR_EXIT_INSTR_OFFSETS
	.align		4
        /*0024*/ 	.byte	0x04, 0x1c
        /*0026*/ 	.short	(.L_412 - .L_411)


	//   ....[0]....
.L_411:
        /*0028*/ 	.word	0x00000010


	//----- nvinfo : EIATTR_MAX_THREADS
	.align		4
.L_412:
        /*002c*/ 	.byte	0x04, 0x05
        /*002e*/ 	.short	(.L_414 - .L_413)
.L_413:
        /*0030*/ 	.word	0x00000080
        /*0034*/ 	.word	0x00000001
        /*0038*/ 	.word	0x00000001


	//----- nvinfo : EIATTR_CBANK_PARAM_SIZE
	.align		4
.L_414:
        /*003c*/ 	.byte	0x03, 0x19
        /*003e*/ 	.short	0x0428


	//----- nvinfo : EIATTR_PARAM_CBANK
	.align		4
        /*0040*/ 	.byte	0x04, 0x0a
        /*0042*/ 	.short	(.L_416 - .L_415)
	.align		4
.L_415:
        /*0044*/ 	.word	index@(.nv.constant0._ZN7cutlass13device_kernelIN5flash19enable_sm80_to_sm89INS1_16FlashAttnFwdSm80INS1_25CollectiveMainloopFwdSm80ILi4ELi1ELb0EN4cute5tupleIJNS5_1CILi128EEENS7_ILi64EEES8_EEELi128ENS_6half_tEfNS_4arch4Sm80ELb1ELb0ELb0ELb0ELb1ELb0ELb1ELb1EEENS1_21CollectiveEpilogueFwdINS6_IJS8_S8_S9_EEENS6_IJNS7_ILi1EEESH_SH_EEESB_SD_Li128ELb0ELb1ELb1ELb0EEENS1_30DynamicPersistentTileSchedulerILi128ELi128ELb1ELb1ELb0EEEEEEEEEvNT_6ParamsE)
        /*0048*/ 	.short	0x0210
        /*004a*/ 	.short	0x0428


	//----- nvinfo : EIATTR_SW_WAR
	.align		4
.L_416:
        /*004c*/ 	.byte	0x04, 0x36
        /*004e*/ 	.short	(.L_418 - .L_417)
.L_417:
        /*0050*/ 	.word	0x00000008
.L_418:


//--------------------- .nv.info._ZN7cutlass13device_kernelIN5flash19enable_sm80_to_sm89INS1_16FlashAttnFwdSm80INS1_25CollectiveMainloopFwdSm80ILi8ELi1ELb1EN4cute5tupleIJNS5_1CILi128EEENS7_ILi112EEES8_EEELi128ENS_6half_tEfNS_4arch4Sm80ELb1ELb0ELb0ELb1ELb1ELb0ELb1ELb1EEENS1_21CollectiveEpilogueFwdINS6_IJS8_S8_S9_EEENS6_IJNS7_ILi1EEESH_SH_EEESB_SD_Li256ELb1ELb1ELb1ELb0EEENS1_36VarlenDynamicPersistentTileSchedulerILi128ELi112ELi256ELi256ELb1ELb1ELb0ELb1ELb1ELb1EEEEEEEEEvNT_6ParamsE --------------------------
	.section	.nv.info._ZN7cutlass13device_kernelIN5flash19enable_sm80_to_sm89INS1_16FlashAttnFwdSm80INS1_25CollectiveMainloopFwdSm80ILi8ELi1ELb1EN4cute5tupleIJNS5_1CILi128EEENS7_ILi112EEES8_EEELi128ENS_6half_tEfNS_4arch4Sm80ELb1ELb0ELb0ELb1ELb1ELb0ELb1ELb1EEENS1_21CollectiveEpilogueFwdINS6_IJS8_S8_S9_EEENS6_IJNS7_ILi1EEESH_SH_EEESB_SD_Li256ELb1ELb1ELb1ELb0EEENS1_36VarlenDynamicPersistentTileSchedulerILi128ELi112ELi256ELi256ELb1ELb1ELb0ELb1ELb1ELb1EEEEEEEEEvNT_6ParamsE,"",@"SHT_CUDA_INFO"
	.sectionflags	@""
	.align	4


	//----- nvinfo : EIATTR_CUDA_API_VERSION
	.align		4
        /*0000*/ 	.byte	0x04, 0x37
        /*0002*/ 	.short	(.L_420 - .L_419)
.L_419:
        /*0004*/ 	.word	0x00000082


	//----- nvinfo : EIATTR_KPARAM_INFO
	.align		4
.L_420:
        /*0008*/ 	.byte	0x04, 0x17
        /*000a*/ 	.short	(.L_422 - .L_421)
.L_421:
        /*000c*/ 	.word	0x00000000
        /*0010*/ 	.short	0x0000
        /*0012*/ 	.short	0x0000
        /*0014*/ 	.byte	0x00, 0xf0, 0xe1, 0x10


	//----- nvinfo : EIATTR_SPARSE_MMA_MASK
	.align		4
.L_422:
        /*0018*/ 	.byte	0x03, 0x50
        /*001a*/ 	.short	0x0000


	//----- nvinfo : EIATTR_MAXREG_COUNT
	.align		4
        /*001c*/ 	.byte	0x03, 0x1b
        /*001e*/ 	.short	0x00ff


	//----- nvinfo : EIATTR_MERCURY_ISA_VERSION
	.align		4
        /*0020*/ 	.byte	0x03, 0x5f
        /*0022*/ 	.short	0x0101


	//----- nvinfo : EIATTR_EXIT_INSTR_OFFSETS
	.align		4
        /*0024*/ 	.byte	0x04, 0x1c
        /*0026*/ 	.short	(.L_424 - .L_423)


	//   ....[0]....
.L_423:
        /*0028*/ 	.word	0x00000010


	//----- nvinfo : EIATTR_MAX_THREADS
	.align		4
.L_424:
        /*002c*/ 	.byte	0x04, 0x05
        /*002e*/ 	.short	(.L_426 - .L_425)
.L_425:
        /*0030*/ 	.word	0x00000100
        /*0034*/ 	.word	0x00000001
        /*0038*/ 	.word	0x00000001


	//----- nvinfo : EIATTR_CBANK_PARAM_SIZE
	.align		4
.L_426:
        /*003c*/ 	.byte	0x03, 0x19
        /*003e*/ 	.short	0x0438


	//----- nvinfo : EIATTR_PARAM_CBANK
	.align		4
        /*0040*/ 	.byte	0x04, 0x0a
        /*0042*/ 	.short	(.L_428 - .L_427)
	.align		4
.L_427:
        /*0044*/ 	.word	index@(.nv.constant0._ZN7cutlass13device_kernelIN5flash19enable_sm80_to_sm89INS1_16FlashAttnFwdSm80INS1_25CollectiveMainloopFwdSm80ILi8ELi1ELb1EN4cute5tupleIJNS5_1CILi128EEENS7_ILi112EEES8_EEELi128ENS_6half_tEfNS_4arch4Sm80ELb1ELb0ELb0ELb1ELb1ELb0ELb1ELb1EEENS1_21CollectiveEpilogueFwdINS6_IJS8_S8_S9_EEENS6_IJNS7_ILi1EEESH_SH_EEESB_SD_Li256ELb1ELb1ELb1ELb0EEENS1_36VarlenDynamicPersistentTileSchedulerILi128ELi112ELi256ELi256ELb1ELb1ELb0ELb1ELb1ELb1EEEEEEEEEvNT_6ParamsE)
        /*0048*/ 	.short	0x0210
        /*004a*/ 	.short	0x0438


	//----- nvinfo : EIATTR_SW_WAR
	.align		4
.L_428:
        /*004c*/ 	.byte	0x04, 0x36
        /*004e*/ 	.short	(.L_430 - .L_429)
.L_429:
        /*0050*/ 	.word	0x00000008
.L_430:


//--------------------- .nv.info._ZN7cutlass13device_kernelIN5flash19enable_sm80_to_sm89INS1_16FlashAttnFwdSm80INS1_25CollectiveMainloopFwdSm80ILi8ELi1ELb1EN4cute5tupleIJNS5_1CILi128EEENS7_ILi112EEES8_EEELi128ENS_6half_tEfNS_4arch4Sm80ELb1ELb0ELb0ELb1ELb1ELb1ELb1ELb1EEENS1_21CollectiveEpilogueFwdINS6_IJS8_S8_S9_EEENS6_IJNS7_ILi1EEESH_SH_EEESB_SD_Li256ELb1ELb1ELb1ELb0EEENS1_36VarlenDynamicPersistentTileSchedulerILi128ELi112ELi256ELi256ELb1ELb1ELb0ELb1ELb1ELb1EEEEEEEEEvNT_6ParamsE --------------------------
	.section	.nv.info._ZN7cutlass13device_kernelIN5flash19enable_sm80_to_sm89INS1_16FlashAttnFwdSm80INS1_25CollectiveMainloopFwdSm80ILi8ELi1ELb1EN4cute5tupleIJNS5_1CILi128EEENS7_ILi112EEES8_EEELi128ENS_6half_tEfNS_4arch4Sm80ELb1ELb0ELb0ELb1ELb1ELb1ELb1ELb1EEENS1_21CollectiveEpilogueFwdINS6_IJS8_S8_S9_EEENS6_IJNS7_ILi1EEESH_SH_EEESB_SD_Li256ELb1ELb1ELb1ELb0EEENS1_36VarlenDynamicPersistentTileSchedulerILi128ELi112ELi256ELi256ELb1ELb1ELb0ELb1ELb1ELb1EEEEEEEEEvNT_6ParamsE,"",@"SHT_CUDA_INFO"
	.sectionflags	@""
	.align	4


	//----- nvinfo : EIATTR_CUDA_API_VERSION
	.align		4
        /*0000*/ 	.byte	0x04, 0x37
        /*0002*/ 	.short	(.L_432 - .L_431)
.L_431:
        /*0004*/ 	.word	0x00000082


	//----- nvinfo : EIATTR_KPARAM_INFO
	.align		4
.L_432:
        /*0008*/ 	.byte	0x04, 0x17
        /*000a*/ 	.short	(.L_434 - .L_433)
.L_433:
        /*000c*/ 	.word	0x00000000
        /*0010*/ 	.short	0x0000
        /*0012*/ 	.short	0x0000
        /*0014*/ 	.byte	0x00, 0xf0, 0xe1, 0x10


	//----- nvinfo : EIATTR_SPARSE_MMA_MASK
	.align		4
.L_434:
        /*0018*/ 	.byte	0x03, 0x50
        /*001a*/ 	.short	0x0000


	//----- nvinfo : EIATTR_MAXREG_COUNT
	.align		4
        /*001c*/ 	.byte	0x03, 0x1b
        /*001e*/ 	.short	0x00ff


	//----- nvinfo : EIATTR_MERCURY_ISA_VERSION
	.align		4
        /*0020*/ 	.byte	0x03, 0x5f
        /*0022*/ 	.short	0x0101


	//----- nvinfo : EIATTR_EXIT_INSTR_OFFSETS
	.align		4
        /*0024*/ 	.byte	0x04, 0x1c
        /*0026*/ 	.short	(.L_436 - .L_435)


	//   ....[0]....
.L_435:
        /*0028*/ 	.word	0x00000010


	//----- nvinfo : EIATTR_MAX_THREADS
	.align		4
.L_436:
        /*002c*/ 	.byte	0x04, 0x05
        /*002e*/ 	.short	(.L_438 - .L_437)
.L_437:
        /*0030*/ 	.word	0x00000100
        /*0034*/ 	.word	0x00000001
        /*0038*/ 	.word	0x00000001


	//----- nvinfo : EIATTR_CBANK_PARAM_SIZE
	.align		4
.L_438:
        /*003c*/ 	.byte	0x03, 0x19
        /*003e*/ 	.short	0x0438


	//----- nvinfo : EIATTR_PARAM_CBANK
	.align		4
        /*0040*/ 	.byte	0x04, 0x0a
        /*0042*/ 	.short	(.L_440 - .L_439)
	.align		4
.L_439:
        /*0044*/ 	.word	index@(.nv.constant0._ZN7cutlass13device_kernelIN5flash19enable_sm80_to_sm89INS1_16FlashAttnFwdSm80INS1_25CollectiveMainloopFwdSm80ILi8ELi1ELb1EN4cute5tupleIJNS5_1CILi128EEENS7_ILi112EEES8_EEELi128ENS_6half_tEfNS_4arch4Sm80ELb1ELb0ELb0ELb1ELb1ELb1ELb1ELb1EEENS1_21CollectiveEpilogueFwdINS6_IJS8_S8_S9_EEENS6_IJNS7_ILi1EEESH_SH_EEESB_SD_Li256ELb1ELb1ELb1ELb0EEENS1_36VarlenDynamicPersistentTileSchedulerILi128ELi112ELi256ELi256ELb1ELb1ELb0ELb1ELb1ELb1EEEEEEEEEvNT_6ParamsE)
        /*0048*/ 	.short	0x0210
        /*004a*/ 	.short	0x0438


	//----- nvinfo : EIATTR_SW_WAR
	.align		4
.L_440:
        /*004c*/ 	.byte	0x04, 0x36
        /*004e*/ 	.short	(.L_442 - .L_441)
.L_441:
        /*0050*/ 	.word	0x00000008
.L_442:


//--------------------- .nv.callgraph             --------------------------
	.section	.nv.callgraph,"",@"SHT_CUDA_CALLGRAPH"
	.align	4
	.sectionentsize	8
	.align		4
        /*0000*/ 	.word	0x00000000
	.align		4
        /*0004*/ 	.word	0xffffffff
	.align		4
        /*0008*/ 	.word	0x00000000
	.align		4
        /*000c*/ 	.word	0xfffffffe
	.align		4
        /*0010*/ 	.word	0x00000000
	.align		4
        /*0014*/ 	.word	0xfffffffd
	.align		4
        /*0018*/ 	.word	0x00000000
	.align		4
        /*001c*/ 	.word	0xfffffffc


//--------------------- .nv.constant4             --------------------------
	.section	.nv.constant4,"a",@progbits
	.align	8
	.align		8
.nv.constant4:
        /*0000*/ 	.dword	_ZN89_INTERNAL_d0ce9be3_53_flash_fwd_hdim128_fp16_paged_split_softcapall_sm80_cu_ee213261_36034cuda3std3__45__cpo5beginE
	.align		8
        /*0008*/ 	.dword	_ZN89_INTERNAL_d0ce9be3_53_flash_fwd_hdim128_fp16_paged_split_softcapall_sm80_cu_ee213261_36034cuda3std3__45__cpo3endE
	.align		8
        /*0010*/ 	.dword	_ZN89_INTERNAL_d0ce9be3_53_flash_fwd_hdim128_fp16_paged_split_softcapall_sm80_cu_ee213261_36034cuda3std3__45__cpo6cbeginE
	.align		8
        /*0018*/ 	.dword	_ZN89_INTERNAL_d0ce9be3_53_flash_fwd_hdim128_fp16_paged_split_softcapall_sm80_cu_ee213261_36034cuda3std3__45__cpo4cendE
	.align		8
        /*0020*/ 	.dword	_ZN89_INTERNAL_d0ce9be3_53_flash_fwd_hdim128_fp16_paged_split_softcapall_sm80_cu_ee213261_36034cuda3std3__491_GLOBAL__N__d0ce9be3_53_flash_fwd_hdim128_fp16_paged_split_softcapall_sm80_cu_ee213261_36036ignoreE
	.align		8
        /*0028*/ 	.dword	_ZN89_INTERNAL_d0ce9be3_53_flash_fwd_hdim128_fp16_paged_split_softcapall_sm80_cu_ee213261_36034cuda3std3__419piecewise_constructE
	.align		8
        /*0030*/ 	.dword	_ZN89_INTERNAL_d0ce9be3_53_flash_fwd_hdim128_fp16_paged_split_softcapall_sm80_cu_ee213261_36034cuda3std3__48in_placeE
	.align		8
        /*0038*/ 	.dword	_ZN89_INTERNAL_d0ce9be3_53_flash_fwd_hdim128_fp16_paged_split_softcapall_sm80_cu_ee213261_36034cuda3std6ranges3__45__cpo4swapE
	.align		8
        /*0040*/ 	.dword	_ZN89_INTERNAL_d0ce9be3_53_flash_fwd_hdim128_fp16_paged_split_softcapall_sm80_cu_ee213261_36034cuda3std6ranges3__45__cpo9iter_moveE
	.align		8
        /*0048*/ 	.dword	_ZN89_INTERNAL_d0ce9be3_53_flash_fwd_hdim128_fp16_paged_split_softcapall_sm80_cu_ee213261_36034cute7productE
	.align		8
        /*0050*/ 	.dword	_ZN89_INTERNAL_d0ce9be3_53_flash_fwd_hdim128_fp16_paged_split_softcapall_sm80_cu_ee213261_36034cute1_E


//--------------------- .text._ZN7cutlass13device_kernelIN5flash19enable_sm80_to_sm89INS1_16FlashAttnFwdSm80INS1_25CollectiveMainloopFwdSm80ILi8ELi1ELb1EN4cute5tupleIJNS5_1CILi128EEES8_S8_EEELi128ENS_6half_tEfNS_4arch4Sm80ELb0ELb0ELb1ELb0ELb1ELb0ELb1ELb1EEENS1_21CollectiveEpilogueFwdIS9_NS6_IJNS7_ILi1EEESF_SF_EEESA_SC_Li256ELb0ELb1ELb1ELb0EEENS1_19SingleTileSchedulerILb0ELb1ELb1ELi128EEEEEEEEEvNT_6ParamsE --------------------------
	.section	.text._ZN7cutlass13device_kernelIN5flash19enable_sm80_to_sm89INS1_16FlashAttnFwdSm80INS1_25CollectiveMainloopFwdSm80ILi8ELi1ELb1EN4cute5tupleIJNS5_1CILi128EEES8_S8_EEELi128ENS_6half_tEfNS_4arch4Sm80ELb0ELb0ELb1ELb0ELb1ELb0ELb1ELb1EEENS1_21CollectiveEpilogueFwdIS9_NS6_IJNS7_ILi1EEESF_SF_EEESA_SC_Li256ELb0ELb1ELb1ELb0EEENS1_19SingleTileSchedulerILb0ELb1ELb1ELi128EEEEEEEEEvNT_6ParamsE,"ax",@progbits
	.align	128
.text._ZN7cutlass13device_kernelIN5flash19enable_sm80_to_sm89INS1_16FlashAttnFwdSm80INS1_25CollectiveMainloopFwdSm80ILi8ELi1ELb1EN4cute5tupleIJNS5_1CILi128EEES8_S8_EEELi128ENS_6half_tEfNS_4arch4Sm80ELb0ELb0ELb1ELb0ELb1ELb0ELb1ELb1EEENS1_21CollectiveEpilogueFwdIS9_NS6_IJNS7_ILi1EEESF_SF_EEESA_SC_Li256ELb0ELb1ELb1ELb0EEENS1_19SingleTileSchedulerILb0ELb1ELb1ELi128EEEEEEEEEvNT_6ParamsE:
        .type           _ZN7cutlass13device_kernelIN5flash19enable_sm80_to_sm89INS1_16FlashAttnFwdSm80INS1_25CollectiveMainloopFwdSm80ILi8ELi1ELb1EN4cute5tupleIJNS5_1CILi128EEES8_S8_EEELi128ENS_6half_tEfNS_4arch4Sm80ELb0ELb0ELb1ELb0ELb1ELb0ELb1ELb1EEENS1_21CollectiveEpilogueFwdIS9_NS6_IJNS7_ILi1EEESF_SF_EEESA_SC_Li256ELb0ELb1ELb1ELb0EEENS1_19SingleTileSchedulerILb0ELb1ELb1ELi128EEEEEEEEEvNT_6ParamsE,@function
        .size           _ZN7cutlass13device_kernelIN5flash19enable_sm80_to_sm89INS1_16FlashAttnFwdSm80INS1_25CollectiveMainloopFwdSm80ILi8ELi1ELb1EN4cute5tupleIJNS5_1CILi128EEES8_S8_EEELi128ENS_6half_tEfNS_4arch4Sm80ELb0ELb0ELb1ELb0ELb1ELb0ELb1ELb1EEENS1_21CollectiveEpilogueFwdIS9_NS6_IJNS7_ILi1EEESF_SF_EEESA_SC_Li256ELb0ELb1ELb1ELb0EEENS1_19SingleTileSchedulerILb0ELb1ELb1ELi128EEEEEEEEEvNT_6ParamsE,(.L_x_24 - _ZN7cutlass13device_kernelIN5flash19enable_sm80_to_sm89INS1_16FlashAttnFwdSm80INS1_25CollectiveMainloopFwdSm80ILi8ELi1ELb1EN4cute5tupleIJNS5_1CILi128EEES8_S8_EEELi128ENS_6half_tEfNS_4arch4Sm80ELb0ELb0ELb1ELb0ELb1ELb0ELb1ELb1EEENS1_21CollectiveEpilogueFwdIS9_NS6_IJNS7_ILi1EEESF_SF_EEESA_SC_Li256ELb0ELb1ELb1ELb0EEENS1_19SingleTileSchedulerILb0ELb1ELb1ELi128EEEEEEEEEvNT_6ParamsE)
        .other          _ZN7cutlass13device_kernelIN5flash19enable_sm80_to_sm89INS1_16FlashAttnFwdSm80INS1_25CollectiveMainloopFwdSm80ILi8ELi1ELb1EN4cute5tupleIJNS5_1CILi128EEES8_S8_EEELi128ENS_6half_tEfNS_4arch4Sm80ELb0ELb0ELb1ELb0ELb1ELb0ELb1ELb1EEENS1_21CollectiveEpilogueFwdIS9_NS6_IJNS7_ILi1EEESF_SF_EEESA_SC_Li256ELb0ELb1ELb1ELb0EEENS1_19SingleTileSchedulerILb0ELb1ELb1ELi128EEEEEEEEEvNT_6ParamsE,@"STO_CUDA_ENTRY STV_DEFAULT"
_ZN7cutlass13device_kernelIN5flash19enable_sm80_to_sm89INS1_16FlashAttnFwdSm80INS1_25CollectiveMainloopFwdSm80ILi8ELi1ELb1EN4cute5tupleIJNS5_1CILi128EEES8_S8_EEELi128ENS_6half_tEfNS_4arch4Sm80ELb0ELb0ELb1ELb0ELb1ELb0ELb1ELb1EEENS1_21CollectiveEpilogueFwdIS9_NS6_IJNS7_ILi1EEESF_SF_EEESA_SC_Li256ELb0ELb1ELb1ELb0EEENS1_19SingleTileSchedulerILb0ELb1ELb1ELi128EEEEEEEEEvNT_6ParamsE:
[----:B------:R-:W-:Y:S01]  /*0000*/  LDC R1, c[0x0][0x28] ;  /* 0x00000a00ff017b82 */ /* 0x000fe20000000800 */
[----:B------:R-:W-:Y:S05]  /*0010*/  EXIT ;  /* 0x000000000000794d */ /* 0x000fea0003800000 */
.L_x_0:
[----:B------:R-:W-:-:S00]  /*0020*/  BRA `(.L_x_0) ;  /* 0xfffffffc00fc7947 */ /* 0x000fc0000383ffff */
[----:B------:R-:W-:-:S00]  /*0030*/  NOP ;  /* 0x0000000000007918 */ /* 0x000fc00000000000 */
        /* <DEDUP_REMOVED lines=12> */
.L_x_24:


//--------------------- .text._ZN7cutlass13device_kernelIN5flash19enable_sm80_to_sm89INS1_16FlashAttnFwdSm80INS1_25CollectiveMainloopFwdSm80ILi8ELi1ELb1EN4cute5tupleIJNS5_1CILi128EEENS7_ILi96EEES8_EEELi128ENS_6half_tEfNS_4arch4Sm80ELb0ELb1ELb1ELb0ELb1ELb0ELb1ELb1EEENS1_21CollectiveEpilogueFwdINS6_IJS8_S8_S9_EEENS6_IJNS7_ILi1EEESH_SH_EEESB_SD_Li256ELb0ELb1ELb1ELb0EEENS1_19SingleTileSchedulerILb0ELb1ELb1ELi128EEEEEEEEEvNT_6ParamsE --------------------------
	.section	.text._ZN7cutlass13device_kernelIN5flash19enable_sm80_to_sm89INS1_16FlashAttnFwdSm80INS1_25CollectiveMainloopFwdSm80ILi8ELi1ELb1EN4cute5tupleIJNS5_1CILi128EEENS7_ILi96EEES8_EEELi128ENS_6half_tEfNS_4arch4Sm80ELb0ELb1ELb1ELb0ELb1ELb0ELb1ELb1EEENS1_21CollectiveEpilogueFwdINS6_IJS8_S8_S9_EEENS6_IJNS7_ILi1EEESH_SH_EEESB_SD_Li256ELb0ELb1ELb1ELb0EEENS1_19SingleTileSchedulerILb0ELb1ELb1ELi128EEEEEEEEEvNT_6ParamsE,"ax",@progbits
	.align	128
.text._ZN7cutlass13device_kernelIN5flash19enable_sm80_to_sm89INS1_16FlashAttnFwdSm80INS1_25CollectiveMainloopFwdSm80ILi8ELi1ELb1EN4cute5tupleIJNS5_1CILi128EEENS7_ILi96EEES8_EEELi128ENS_6half_tEfNS_4arch4Sm80ELb0ELb1ELb1ELb0ELb1ELb0ELb1ELb1EEENS1_21CollectiveEpilogueFwdINS6_IJS8_S8_S9_EEENS6_IJNS7_ILi1EEESH_SH_EEESB_SD_Li256ELb0ELb1ELb1ELb0EEENS1_19SingleTileSchedulerILb0ELb1ELb1ELi128EEEEEEEEEvNT_6ParamsE:
        .type           _ZN7cutlass13device_kernelIN5flash19enable_sm80_to_sm89INS1_16FlashAttnFwdSm80INS1_25CollectiveMainloopFwdSm80ILi8ELi1ELb1EN4cute5tupleIJNS5_1CILi128EEENS7_ILi96EEES8_EEELi128ENS_6half_tEfNS_4arch4Sm80ELb0ELb1ELb1ELb0ELb1ELb0ELb1ELb1EEENS1_21CollectiveEpilogueFwdINS6_IJS8_S8_S9_EEENS6_IJNS7_ILi1EEESH_SH_EEESB_SD_Li256ELb0ELb1ELb1ELb0EEENS1_19SingleTileSchedulerILb0ELb1ELb1ELi128EEEEEEEEEvNT_6ParamsE,@function
        .size           _ZN7cutlass13device_kernelIN5flash19enable_sm80_to_sm89INS1_16FlashAttnFwdSm80INS1_25CollectiveMainloopFwdSm80ILi8ELi1ELb1EN4cute5tupleIJNS5_1CILi128EEENS7_ILi96EEES8_EEELi128ENS_6half_tEfNS_4arch4Sm80ELb0ELb1ELb1ELb0ELb1ELb0ELb1ELb1EEENS1_21CollectiveEpilogueFwdINS6_IJS8_S8_S9_EEENS6_IJNS7_ILi1EEESH_SH_EEESB_SD_Li256ELb0ELb1ELb1ELb0EEENS1_19SingleTileSchedulerILb0ELb1ELb1ELi128EEEEEEEEEvNT_6ParamsE,(.L_x_25 - _ZN7cutlass13device_kernelIN5flash19enable_sm80_to_sm89INS1_16FlashAttnFwdSm80INS1_25CollectiveMainloopFwdSm80ILi8ELi1ELb1EN4cute5tupleIJNS5_1CILi128EEENS7_ILi96EEES8_EEELi128ENS_6half_tEfNS_4arch4Sm80ELb0ELb1ELb1ELb0ELb1ELb0ELb1ELb1EEENS1_21CollectiveEpilogueFwdINS6_IJS8_S8_S9_EEENS6_IJNS7_ILi1EEESH_SH_EEESB_SD_Li256ELb0ELb1ELb1ELb0EEENS1_19SingleTileSchedulerILb0ELb1ELb1ELi128EEEEEEEEEvNT_6ParamsE)
        .other          _ZN7cutlass13device_kernelIN5flash19enable_sm80_to_sm89INS1_16FlashAttnFwdSm80INS1_25CollectiveMainloopFwdSm80ILi8ELi1ELb1EN4cute5tupleIJNS5_1CILi128EEENS7_ILi96EEES8_EEELi128ENS_6half_tEfNS_4arch4Sm80ELb0ELb1ELb1ELb0ELb1ELb0ELb1ELb1EEENS1_21CollectiveEpilogueFwdINS6_IJS8_S8_S9_EEENS6_IJNS7_ILi1EEESH_SH_EEESB_SD_Li256ELb0ELb1ELb1ELb0EEENS1_19SingleTileSchedulerILb0ELb1ELb1ELi128EEEEEEEEEvNT_6ParamsE,@"STO_CUDA_ENTRY STV_DEFAULT"
_ZN7cutlass13device_kernelIN5flash19enable_sm80_to_sm89INS1_16FlashAttnFwdSm80INS1_25CollectiveMainloopFwdSm80ILi8ELi1ELb1EN4cute5tupleIJNS5_1CILi128EEENS7_ILi96EEES8_EEELi128ENS_6half_tEfNS_4arch4Sm80ELb0ELb1ELb1ELb0ELb1ELb0ELb1ELb1EEENS1_21CollectiveEpilogueFwdINS6_IJS8_S8_S9_EEENS6_IJNS7_ILi1EEESH_SH_EEESB_SD_Li256ELb0ELb1ELb1ELb0EEENS1_19SingleTileSchedulerILb0ELb1ELb1ELi128EEEEEEEEEvNT_6ParamsE:
[----:B------:R-:W-:Y:S01]  /*0000*/  LDC R1, c[0x0][0x28] ;  /* 0x00000a00ff017b82 */ /* 0x000fe20000000800 */
[----:B------:R-:W-:Y:S05]  /*0010*/  EXIT ;  /* 0x000000000000794d */ /* 0x000fea0003800000 */
.L_x_1:
        /* <DEDUP_REMOVED lines=14> */
.L_x_25:


//--------------------- .text._ZN7cutlass13device_kernelIN5flash19enable_sm80_to_sm89INS1_16FlashAttnFwdSm80INS1_25CollectiveMainloopFwdSm80ILi8ELi1ELb1EN4cute5tupleIJNS5_1CILi128EEES8_S8_EEELi128ENS_6half_tEfNS_4arch4Sm80ELb1ELb0ELb1ELb0ELb1ELb0ELb1ELb1EEENS1_21CollectiveEpilogueFwdIS9_NS6_IJNS7_ILi1EEESF_SF_EEESA_SC_Li256ELb0ELb1ELb1ELb0EEENS1_30DynamicPersistentTileSchedulerILi256ELi256ELb1ELb1ELb0EEEEEEEEEvNT_6ParamsE --------------------------
	.section	.text._ZN7cutlass13device_kernelIN5flash19enable_sm80_to_sm89INS1_16FlashAttnFwdSm80INS1_25CollectiveMainloopFwdSm80ILi8ELi1ELb1EN4cute5tupleIJNS5_1CILi128EEES8_S8_EEELi128ENS_6half_tEfNS_4arch4Sm80ELb1ELb0ELb1ELb0ELb1ELb0ELb1ELb1EEENS1_21CollectiveEpilogueFwdIS9_NS6_IJNS7_ILi1EEESF_SF_EEESA_SC_Li256ELb0ELb1ELb1ELb0EEENS1_30DynamicPersistentTileSchedulerILi256ELi256ELb1ELb1ELb0EEEEEEEEEvNT_6ParamsE,"ax",@progbits
	.align	128
.text._ZN7cutlass13device_kernelIN5flash19enable_sm80_to_sm89INS1_16FlashAttnFwdSm80INS1_25CollectiveMainloopFwdSm80ILi8ELi1ELb1EN4cute5tupleIJNS5_1CILi128EEES8_S8_EEELi128ENS_6half_tEfNS_4arch4Sm80ELb1ELb0ELb1ELb0ELb1ELb0ELb1ELb1EEENS1_21CollectiveEpilogueFwdIS9_NS6_IJNS7_ILi1EEESF_SF_EEESA_SC_Li256ELb0ELb1ELb1ELb0EEENS1_30DynamicPersistentTileSchedulerILi256ELi256ELb1ELb1ELb0EEEEEEEEEvNT_6ParamsE:
        .type           _ZN7cutlass13device_kernelIN5flash19enable_sm80_to_sm89INS1_16FlashAttnFwdSm80INS1_25CollectiveMainloopFwdSm80ILi8ELi1ELb1EN4cute5tupleIJNS5_1CILi128EEES8_S8_EEELi128ENS_6half_tEfNS_4arch4Sm80ELb1ELb0ELb1ELb0ELb1ELb0ELb1ELb1EEENS1_21CollectiveEpilogueFwdIS9_NS6_IJNS7_ILi1EEESF_SF_EEESA_SC_Li256ELb0ELb1ELb1ELb0EEENS1_30DynamicPersistentTileSchedulerILi256ELi256ELb1ELb1ELb0EEEEEEEEEvNT_6ParamsE,@function
        .size           _ZN7cutlass13device_kernelIN5flash19enable_sm80_to_sm89INS1_16FlashAttnFwdSm80INS1_25CollectiveMainloopFwdSm80ILi8ELi1ELb1EN4cute5tupleIJNS5_1CILi128EEES8_S8_EEELi128ENS_6half_tEfNS_4arch4Sm80ELb1ELb0ELb1ELb0ELb1ELb0ELb1ELb1EEENS1_21CollectiveEpilogueFwdIS9_NS6_IJNS7_ILi1EEESF_SF_EEESA_SC_Li256ELb0ELb1ELb1ELb0EEENS1_30DynamicPersistentTileSchedulerILi256ELi256ELb1ELb1ELb0EEEEEEEEEvNT_6ParamsE,(.L_x_26 - _ZN7cutlass13device_kernelIN5flash19enable_sm80_to_sm89INS1_16FlashAttnFwdSm80INS1_25CollectiveMainloopFwdSm80ILi8ELi1ELb1EN4cute5tupleIJNS5_1CILi128EEES8_S8_EEELi128ENS_6half_tEfNS_4arch4Sm80ELb1ELb0ELb1ELb0ELb1ELb0ELb1ELb1EEENS1_21CollectiveEpilogueFwdIS9_NS6_IJNS7_ILi1EEESF_SF_EEESA_SC_Li256ELb0ELb1ELb1ELb0EEENS1_30DynamicPersistentTileSchedulerILi256ELi256ELb1ELb1ELb0EEEEEEEEEvNT_6ParamsE)
        .other          _ZN7cutlass13device_kernelIN5flash19enable_sm80_to_sm89INS1_16FlashAttnFwdSm80INS1_25CollectiveMainloopFwdSm80ILi8ELi1ELb1EN4cute5tupleIJNS5_1CILi128EEES8_S8_EEELi128ENS_6half_tEfNS_4arch4Sm80ELb1ELb0ELb1ELb0ELb1ELb0ELb1ELb1EEENS1_21CollectiveEpilogueFwdIS9_NS6_IJNS7_ILi1EEESF_SF_EEESA_SC_Li256ELb0ELb1ELb1ELb0EEENS1_30DynamicPersistentTileSchedulerILi256ELi256ELb1ELb1ELb0EEEEEEEEEvNT_6ParamsE,@"STO_CUDA_ENTRY STV_DEFAULT"
_ZN7cutlass13device_kernelIN5flash19enable_sm80_to_sm89INS1_16FlashAttnFwdSm80INS1_25CollectiveMainloopFwdSm80ILi8ELi1ELb1EN4cute5tupleIJNS5_1CILi128EEES8_S8_EEELi128ENS_6half_tEfNS_4arch4Sm80ELb1ELb0ELb1ELb0ELb1ELb0ELb1ELb1EEENS1_21CollectiveEpilogueFwdIS9_NS6_IJNS7_ILi1EEESF_SF_EEESA_SC_Li256ELb0ELb1ELb1ELb0EEENS1_30DynamicPersistentTileSchedulerILi256ELi256ELb1ELb1ELb0EEEEEEEEEvNT_6ParamsE:
[----:B------:R-:W-:Y:S01]  /*0000*/  LDC R1, c[0x0][0x28] ;  /* 0x00000a00ff017b82 */ /* 0x000fe20000000800 */
[----:B------:R-:W-:Y:S05]  /*0010*/  EXIT ;  /* 0x000000000000794d */ /* 0x000fea0003800000 */
.L_x_2:
        /* <DEDUP_REMOVED lines=14> */
.L_x_26:


//--------------------- .text._ZN7cutlass13device_kernelIN5flash19enable_sm80_to_sm89INS1_16FlashAttnFwdSm80INS1_25CollectiveMainloopFwdSm80ILi4ELi1ELb0EN4cute5tupleIJNS5_1CILi128EEENS7_ILi64EEES8_EEELi128ENS_6half_tEfNS_4arch4Sm80ELb0ELb0ELb1ELb0ELb1ELb0ELb1ELb1EEENS1_21CollectiveEpilogueFwdINS6_IJS8_S8_S9_EEENS6_IJNS7_ILi1EEESH_SH_EEESB_SD_Li128ELb0ELb1ELb1ELb0EEENS1_19SingleTileSchedulerILb0ELb1ELb1ELi128EEEEEEEEEvNT_6ParamsE --------------------------
	.section	.text._ZN7cutlass13device_kernelIN5flash19enable_sm80_to_sm89INS1_16FlashAttnFwdSm80INS1_25CollectiveMainloopFwdSm80ILi4ELi1ELb0EN4cute5tupleIJNS5_1CILi128EEENS7_ILi64EEES8_EEELi128ENS_6half_tEfNS_4arch4Sm80ELb0ELb0ELb1ELb0ELb1ELb0ELb1ELb1EEENS1_21CollectiveEpilogueFwdINS6_IJS8_S8_S9_EEENS6_IJNS7_ILi1EEESH_SH_EEESB_SD_Li128ELb0ELb1ELb1ELb0EEENS1_19SingleTileSchedulerILb0ELb1ELb1ELi128EEEEEEEEEvNT_6ParamsE,"ax",@progbits
	.align	128
.text._ZN7cutlass13device_kernelIN5flash19enable_sm80_to_sm89INS1_16FlashAttnFwdSm80INS1_25CollectiveMainloopFwdSm80ILi4ELi1ELb0EN4cute5tupleIJNS5_1CILi128EEENS7_ILi64EEES8_EEELi128ENS_6half_tEfNS_4arch4Sm80ELb0ELb0ELb1ELb0ELb1ELb0ELb1ELb1EEENS1_21CollectiveEpilogueFwdINS6_IJS8_S8_S9_EEENS6_IJNS7_ILi1EEESH_SH_EEESB_SD_Li128ELb0ELb1ELb1ELb0EEENS1_19SingleTileSchedulerILb0ELb1ELb1ELi128EEEEEEEEEvNT_6ParamsE:
        .type           _ZN7cutlass13device_kernelIN5flash19enable_sm80_to_sm89INS1_16FlashAttnFwdSm80INS1_25CollectiveMainloopFwdSm80ILi4ELi1ELb0EN4cute5tupleIJNS5_1CILi128EEENS7_ILi64EEES8_EEELi128ENS_6half_tEfNS_4arch4Sm80ELb0ELb0ELb1ELb0ELb1ELb0ELb1ELb1EEENS1_21CollectiveEpilogueFwdINS6_IJS8_S8_S9_EEENS6_IJNS7_ILi1EEESH_SH_EEESB_SD_Li128ELb0ELb1ELb1ELb0EEENS1_19SingleTileSchedulerILb0ELb1ELb1ELi128EEEEEEEEEvNT_6ParamsE,@function
        .size           _ZN7cutlass13device_kernelIN5flash19enable_sm80_to_sm89INS1_16FlashAttnFwdSm80INS1_25CollectiveMainloopFwdSm80ILi4ELi1ELb0EN4cute5tupleIJNS5_1CILi128EEENS7_ILi64EEES8_EEELi128ENS_6half_tEfNS_4arch4Sm80ELb0ELb0ELb1ELb0ELb1ELb0ELb1ELb1EEENS1_21CollectiveEpilogueFwdINS6_IJS8_S8_S9_EEENS6_IJNS7_ILi1EEESH_SH_EEESB_SD_Li128ELb0ELb1ELb1ELb0EEENS1_19SingleTileSchedulerILb0ELb1ELb1ELi128EEEEEEEEEvNT_6ParamsE,(.L_x_27 - _ZN7cutlass13device_kernelIN5flash19enable_sm80_to_sm89INS1_16FlashAttnFwdSm80INS1_25CollectiveMainloopFwdSm80ILi4ELi1ELb0EN4cute5tupleIJNS5_1CILi128EEENS7_ILi64EEES8_EEELi128ENS_6half_tEfNS_4arch4Sm80ELb0ELb0ELb1ELb0ELb1ELb0ELb1ELb1EEENS1_21CollectiveEpilogueFwdINS6_IJS8_S8_S9_EEENS6_IJNS7_ILi1EEESH_SH_EEESB_SD_Li128ELb0ELb1ELb1ELb0EEENS1_19SingleTileSchedulerILb0ELb1ELb1ELi128EEEEEEEEEvNT_6ParamsE)
        .other          _ZN7cutlass13device_kernelIN5flash19enable_sm80_to_sm89INS1_16FlashAttnFwdSm80INS1_25CollectiveMainloopFwdSm80ILi4ELi1ELb0EN4cute5tupleIJNS5_1CILi128EEENS7_ILi64EEES8_EEELi128ENS_6half_tEfNS_4arch4Sm80ELb0ELb0ELb1ELb0ELb1ELb0ELb1ELb1EEENS1_21CollectiveEpilogueFwdINS6_IJS8_S8_S9_EEENS6_IJNS7_ILi1EEESH_SH_EEESB_SD_Li128ELb0ELb1ELb1ELb0EEENS1_19SingleTileSchedulerILb0ELb1ELb1ELi128EEEEEEEEEvNT_6ParamsE,@"STO_CUDA_ENTRY STV_DEFAULT"
_ZN7cutlass13device_kernelIN5flash19enable_sm80_to_sm89INS1_16FlashAttnFwdSm80INS1_25CollectiveMainloopFwdSm80ILi4ELi1ELb0EN4cute5tupleIJNS5_1CILi128EEENS7_ILi64EEES8_EEELi128ENS_6half_tEfNS_4arch4Sm80ELb0ELb0ELb1ELb0ELb1ELb0ELb1ELb1EEENS1_21CollectiveEpilogueFwdINS6_IJS8_S8_S9_EEENS6_IJNS7_ILi1EEESH_SH_EEESB_SD_Li128ELb0ELb1ELb1ELb0EEENS1_19SingleTileSchedulerILb0ELb1ELb1ELi128EEEEEEEEEvNT_6ParamsE:
[----:B------:R-:W-:Y:S01]  /*0000*/  LDC R1, c[0x0][0x28] ;  /* 0x00000a00ff017b82 */ /* 0x000fe20000000800 */
[----:B------:R-:W-:Y:S05]  /*0010*/  EXIT ;  /* 0x000000000000794d */ /* 0x000fea0003800000 */
.L_x_3:
        /* <DEDUP_REMOVED lines=14> */
.L_x_27:


//--------------------- .text._ZN7cutlass13device_kernelIN5flash19enable_sm80_to_sm89INS1_16FlashAttnFwdSm80INS1_25CollectiveMainloopFwdSm80ILi8ELi1ELb1EN4cute5tupleIJNS5_1CILi128EEENS7_ILi112EEES8_EEELi128ENS_6half_tEfNS_4arch4Sm80ELb0ELb0ELb1ELb1ELb1ELb0ELb1ELb1EEENS1_21CollectiveEpilogueFwdINS6_IJS8_S8_S9_EEENS6_IJNS7_ILi1EEESH_SH_EEESB_SD_Li256ELb1ELb1ELb1ELb0EEENS1_36VarlenDynamicPersistentTileSchedulerILi128ELi112ELi256ELi256ELb1ELb1ELb0ELb0ELb1ELb1EEEEEEEEEvNT_6ParamsE --------------------------
	.section	.text._ZN7cutlass13device_kernelIN5flash19enable_sm80_to_sm89INS1_16FlashAttnFwdSm80INS1_25CollectiveMainloopFwdSm80ILi8ELi1ELb1EN4cute5tupleIJNS5_1CILi128EEENS7_ILi112EEES8_EEELi128ENS_6half_tEfNS_4arch4Sm80ELb0ELb0ELb1ELb1ELb1ELb0ELb1ELb1EEENS1_21CollectiveEpilogueFwdINS6_IJS8_S8_S9_EEENS6_IJNS7_ILi1EEESH_SH_EEESB_SD_Li256ELb1ELb1ELb1ELb0EEENS1_36VarlenDynamicPersistentTileSchedulerILi128ELi112ELi256ELi256ELb1ELb1ELb0ELb0ELb1ELb1EEEEEEEEEvNT_6ParamsE,"ax",@progbits
	.align	128
.text._ZN7cutlass13device_kernelIN5flash19enable_sm80_to_sm89INS1_16FlashAttnFwdSm80INS1_25CollectiveMainloopFwdSm80ILi8ELi1ELb1EN4cute5tupleIJNS5_1CILi128EEENS7_ILi112EEES8_EEELi128ENS_6half_tEfNS_4arch4Sm80ELb0ELb0ELb1ELb1ELb1ELb0ELb1ELb1EEENS1_21CollectiveEpilogueFwdINS6_IJS8_S8_S9_EEENS6_IJNS7_ILi1EEESH_SH_EEESB_SD_Li256ELb1ELb1ELb1ELb0EEENS1_36VarlenDynamicPersistentTileSchedulerILi128ELi112ELi256ELi256ELb1ELb1ELb0ELb0ELb1ELb1EEEEEEEEEvNT_6ParamsE:
        .type           _ZN7cutlass13device_kernelIN5flash19enable_sm80_to_sm89INS1_16FlashAttnFwdSm80INS1_25CollectiveMainloopFwdSm80ILi8ELi1ELb1EN4cute5tupleIJNS5_1CILi128EEENS7_ILi112EEES8_EEELi128ENS_6half_tEfNS_4arch4Sm80ELb0ELb0ELb1ELb1ELb1ELb0ELb1ELb1EEENS1_21CollectiveEpilogueFwdINS6_IJS8_S8_S9_EEENS6_IJNS7_ILi1EEESH_SH_EEESB_SD_Li256ELb1ELb1ELb1ELb0EEENS1_36VarlenDynamicPersistentTileSchedulerILi128ELi112ELi256ELi256ELb1ELb1ELb0ELb0ELb1ELb1EEEEEEEEEvNT_6ParamsE,@function
        .size           _ZN7cutlass13device_kernelIN5flash19enable_sm80_to_sm89INS1_16FlashAttnFwdSm80INS1_25CollectiveMainloopFwdSm80ILi8ELi1ELb1EN4cute5tupleIJNS5_1CILi128EEENS7_ILi112EEES8_EEELi128ENS_6half_tEfNS_4arch4Sm80ELb0ELb0ELb1ELb1ELb1ELb0ELb1ELb1EEENS1_21CollectiveEpilogueFwdINS6_IJS8_S8_S9_EEENS6_IJNS7_ILi1EEESH_SH_EEESB_SD_Li256ELb1ELb1ELb1ELb0EEENS1_36VarlenDynamicPersistentTileSchedulerILi128ELi112ELi256ELi256ELb1ELb1ELb0ELb0ELb1ELb1EEEEEEEEEvNT_6ParamsE,(.L_x_28 - _ZN7cutlass13device_kernelIN5flash19enable_sm80_to_sm89INS1_16FlashAttnFwdSm80INS1_25CollectiveMainloopFwdSm80ILi8ELi1ELb1EN4cute5tupleIJNS5_1CILi128EEENS7_ILi112EEES8_EEELi128ENS_6half_tEfNS_4arch4Sm80ELb0ELb0ELb1ELb1ELb1ELb0ELb1ELb1EEENS1_21CollectiveEpilogueFwdINS6_IJS8_S8_S9_EEENS6_IJNS7_ILi1EEESH_SH_EEESB_SD_Li256ELb1ELb1ELb1ELb0EEENS1_36VarlenDynamicPersistentTileSchedulerILi128ELi112ELi256ELi256ELb1ELb1ELb0ELb0ELb1ELb1EEEEEEEEEvNT_6ParamsE)
        .other          _ZN7cutlass13device_kernelIN5flash19enable_sm80_to_sm89INS1_16FlashAttnFwdSm80INS1_25CollectiveMainloopFwdSm80ILi8ELi1ELb1EN4cute5tupleIJNS5_1CILi128EEENS7_ILi112EEES8_EEELi128ENS_6half_tEfNS_4arch4Sm80ELb0ELb0ELb1ELb1ELb1ELb0ELb1ELb1EEENS1_21CollectiveEpilogueFwdINS6_IJS8_S8_S9_EEENS6_IJNS7_ILi1EEESH_SH_EEESB_SD_Li256ELb1ELb1ELb1ELb0EEENS1_36VarlenDynamicPersistentTileSchedulerILi128ELi112ELi256ELi256ELb1ELb1ELb0ELb0ELb1ELb1EEEEEEEEEvNT_6ParamsE,@"STO_CUDA_ENTRY STV_DEFAULT"
_ZN7cutlass13device_kernelIN5flash19enable_sm80_to_sm89INS1_16FlashAttnFwdSm80INS1_25CollectiveMainloopFwdSm80ILi8ELi1ELb1EN4cute5tupleIJNS5_1CILi128EEENS7_ILi112EEES8_EEELi128ENS_6half_tEfNS_4arch4Sm80ELb0ELb0ELb1ELb1ELb1ELb0ELb1ELb1EEENS1_21CollectiveEpilogueFwdINS6_IJS8_S8_S9_EEENS6_IJNS7_ILi1EEESH_SH_EEESB_SD_Li256ELb1ELb1ELb1ELb0EEENS1_36VarlenDynamicPersistentTileSchedulerILi128ELi112ELi256ELi256ELb1ELb1ELb0ELb0ELb1ELb1EEEEEEEEEvNT_6ParamsE:
[----:B------:R-:W-:Y:S01]  /*0000*/  LDC R1, c[0x0][0x28] ;  /* 0x00000a00ff017b82 */ /* 0x000fe20000000800 */
[----:B------:R-:W-:Y:S05]  /*0010*/  EXIT ;  /* 0x000000000000794d */ /* 0x000fea0003800000 */
.L_x_4:
        /* <DEDUP_REMOVED lines=14> */
.L_x_28:


//--------------------- .text._ZN7cutlass13device_kernelIN5flash19enable_sm80_to_sm89INS1_16FlashAttnFwdSm80INS1_25CollectiveMainloopFwdSm80ILi8ELi1ELb1EN4cute5tupleIJNS5_1CILi128EEENS7_ILi112EEES8_EEELi128ENS_6half_tEfNS_4arch4Sm80ELb0ELb0ELb1ELb1ELb1ELb1ELb1ELb1EEENS1_21CollectiveEpilogueFwdINS6_IJS8_S8_S9_EEENS6_IJNS7_ILi1EEESH_SH_EEESB_SD_Li256ELb1ELb1ELb1ELb0EEENS1_36VarlenDynamicPersistentTileSchedulerILi128ELi112ELi256ELi256ELb1ELb1ELb0ELb0ELb1ELb1EEEEEEEEEvNT_6ParamsE --------------------------
	.section	.text._ZN7cutlass13device_kernelIN5flash19enable_sm80_to_sm89INS1_16FlashAttnFwdSm80INS1_25CollectiveMainloopFwdSm80ILi8ELi1ELb1EN4cute5tupleIJNS5_1CILi128EEENS7_ILi112EEES8_EEELi128ENS_6half_tEfNS_4arch4Sm80ELb0ELb0ELb1ELb1ELb1ELb1ELb1ELb1EEENS1_21CollectiveEpilogueFwdINS6_IJS8_S8_S9_EEENS6_IJNS7_ILi1EEESH_SH_EEESB_SD_Li256ELb1ELb1ELb1ELb0EEENS1_36VarlenDynamicPersistentTileSchedulerILi128ELi112ELi256ELi256ELb1ELb1ELb0ELb0ELb1ELb1EEEEEEEEEvNT_6ParamsE,"ax",@progbits
	.align	128
.text._ZN7cutlass13device_kernelIN5flash19enable_sm80_to_sm89INS1_16FlashAttnFwdSm80INS1_25CollectiveMainloopFwdSm80ILi8ELi1ELb1EN4cute5tupleIJNS5_1CILi128EEENS7_ILi112EEES8_EEELi128ENS_6half_tEfNS_4arch4Sm80ELb0ELb0ELb1ELb1ELb1ELb1ELb1ELb1EEENS1_21CollectiveEpilogueFwdINS6_IJS8_S8_S9_EEENS6_IJNS7_ILi1EEESH_SH_EEESB_SD_Li256ELb1ELb1ELb1ELb0EEENS1_36VarlenDynamicPersistentTileSchedulerILi128ELi112ELi256ELi256ELb1ELb1ELb0ELb0ELb1ELb1EEEEEEEEEvNT_6ParamsE:
        .type           _ZN7cutlass13device_kernelIN5flash19enable_sm80_to_sm89INS1_16FlashAttnFwdSm80INS1_25CollectiveMainloopFwdSm80ILi8ELi1ELb1EN4cute5tupleIJNS5_1CILi128EEENS7_ILi112EEES8_EEELi128ENS_6half_tEfNS_4arch4Sm80ELb0ELb0ELb1ELb1ELb1ELb1ELb1ELb1EEENS1_21CollectiveEpilogueFwdINS6_IJS8_S8_S9_EEENS6_IJNS7_ILi1EEESH_SH_EEESB_SD_Li256ELb1ELb1ELb1ELb0EEENS1_36VarlenDynamicPersistentTileSchedulerILi128ELi112ELi256ELi256ELb1ELb1ELb0ELb0ELb1ELb1EEEEEEEEEvNT_6ParamsE,@function
        .size           _ZN7cutlass13device_kernelIN5flash19enable_sm80_to_sm89INS1_16FlashAttnFwdSm80INS1_25CollectiveMainloopFwdSm80ILi8ELi1ELb1EN4cute5tupleIJNS5_1CILi128EEENS7_ILi112EEES8_EEELi128ENS_6half_tEfNS_4arch4Sm80ELb0ELb0ELb1ELb1ELb1ELb1ELb1ELb1EEENS1_21CollectiveEpilogueFwdINS6_IJS8_S8_S9_EEENS6_IJNS7_ILi1EEESH_SH_EEESB_SD_Li256ELb1ELb1ELb1ELb0EEENS1_36VarlenDynamicPersistentTileSchedulerILi128ELi112ELi256ELi256ELb1ELb1ELb0ELb0ELb1ELb1EEEEEEEEEvNT_6ParamsE,(.L_x_29 - _ZN7cutlass13device_kernelIN5flash19enable_sm80_to_sm89INS1_16FlashAttnFwdSm80INS1_25CollectiveMainloopFwdSm80ILi8ELi1ELb1EN4cute5tupleIJNS5_1CILi128EEENS7_ILi112EEES8_EEELi128ENS_6half_tEfNS_4arch4Sm80ELb0ELb0ELb1ELb1ELb1ELb1ELb1ELb1EEENS1_21CollectiveEpilogueFwdINS6_IJS8_S8_S9_EEENS6_IJNS7_ILi1EEESH_SH_EEESB_SD_Li256ELb1ELb1ELb1ELb0EEENS1_36VarlenDynamicPersistentTileSchedulerILi128ELi112ELi256ELi256ELb1ELb1ELb0ELb0ELb1ELb1EEEEEEEEEvNT_6ParamsE)
        .other          _ZN7cutlass13device_kernelIN5flash19enable_sm80_to_sm89INS1_16FlashAttnFwdSm80INS1_25CollectiveMainloopFwdSm80ILi8ELi1ELb1EN4cute5tupleIJNS5_1CILi128EEENS7_ILi112EEES8_EEELi128ENS_6half_tEfNS_4arch4Sm80ELb0ELb0ELb1ELb1ELb1ELb1ELb1ELb1EEENS1_21CollectiveEpilogueFwdINS6_IJS8_S8_S9_EEENS6_IJNS7_ILi1EEESH_SH_EEESB_SD_Li256ELb1ELb1ELb1ELb0EEENS1_36VarlenDynamicPersistentTileSchedulerILi128ELi112ELi256ELi256ELb1ELb1ELb0ELb0ELb1ELb1EEEEEEEEEvNT_6ParamsE,@"STO_CUDA_ENTRY STV_DEFAULT"
_ZN7cutlass13device_kernelIN5flash19enable_sm80_to_sm89INS1_16FlashAttnFwdSm80INS1_25CollectiveMainloopFwdSm80ILi8ELi1ELb1EN4cute5tupleIJNS5_1CILi128EEENS7_ILi112EEES8_EEELi128ENS_6half_tEfNS_4arch4Sm80ELb0ELb0ELb1ELb1ELb1ELb1ELb1ELb1EEENS1_21CollectiveEpilogueFwdINS6_IJS8_S8_S9_EEENS6_IJNS7_ILi1EEESH_SH_EEESB_SD_Li256ELb1ELb1ELb1ELb0EEENS1_36VarlenDynamicPersistentTileSchedulerILi128ELi112ELi256ELi256ELb1ELb1ELb0ELb0ELb1ELb1EEEEEEEEEvNT_6ParamsE:
[----:B------:R-:W-:Y:S01]  /*0000*/  LDC R1, c[0x0][0x28] ;  /* 0x00000a00ff017b82 */ /* 0x000fe20000000800 */
[----:B------:R-:W-:Y:S05]  /*0010*/  EXIT ;  /* 0x000000000000794d */ /* 0x000fea0003800000 */
.L_x_5:
        /* <DEDUP_REMOVED lines=14> */
.L_x_29:


//--------------------- .text._ZN7cutlass13device_kernelIN5flash19enable_sm80_to_sm89INS1_16FlashAttnFwdSm80INS1_25CollectiveMainloopFwdSm80ILi4ELi1ELb0EN4cute5tupleIJNS5_1CILi128EEENS7_ILi48EEES8_EEELi128ENS_6half_tEfNS_4arch4Sm80ELb0ELb1ELb1ELb0ELb1ELb0ELb1ELb1EEENS1_21CollectiveEpilogueFwdINS6_IJS8_S8_S9_EEENS6_IJNS7_ILi1EEESH_SH_EEESB_SD_Li128ELb0ELb1ELb1ELb0EEENS1_19SingleTileSchedulerILb0ELb1ELb1ELi128EEEEEEEEEvNT_6ParamsE --------------------------
	.section	.text._ZN7cutlass13device_kernelIN5flash19enable_sm80_to_sm89INS1_16FlashAttnFwdSm80INS1_25CollectiveMainloopFwdSm80ILi4ELi1ELb0EN4cute5tupleIJNS5_1CILi128EEENS7_ILi48EEES8_EEELi128ENS_6half_tEfNS_4arch4Sm80ELb0ELb1ELb1ELb0ELb1ELb0ELb1ELb1EEENS1_21CollectiveEpilogueFwdINS6_IJS8_S8_S9_EEENS6_IJNS7_ILi1EEESH_SH_EEESB_SD_Li128ELb0ELb1ELb1ELb0EEENS1_19SingleTileSchedulerILb0ELb1ELb1ELi128EEEEEEEEEvNT_6ParamsE,"ax",@progbits
	.align	128
.text._ZN7cutlass13device_kernelIN5flash19enable_sm80_to_sm89INS1_16FlashAttnFwdSm80INS1_25CollectiveMainloopFwdSm80ILi4ELi1ELb0EN4cute5tupleIJNS5_1CILi128EEENS7_ILi48EEES8_EEELi128ENS_6half_tEfNS_4arch4Sm80ELb0ELb1ELb1ELb0ELb1ELb0ELb1ELb1EEENS1_21CollectiveEpilogueFwdINS6_IJS8_S8_S9_EEENS6_IJNS7_ILi1EEESH_SH_EEESB_SD_Li128ELb0ELb1ELb1ELb0EEENS1_19SingleTileSchedulerILb0ELb1ELb1ELi128EEEEEEEEEvNT_6ParamsE:
        .type           _ZN7cutlass13device_kernelIN5flash19enable_sm80_to_sm89INS1_16FlashAttnFwdSm80INS1_25CollectiveMainloopFwdSm80ILi4ELi1ELb0EN4cute5tupleIJNS5_1CILi128EEENS7_ILi48EEES8_EEELi128ENS_6half_tEfNS_4arch4Sm80ELb0ELb1ELb1ELb0ELb1ELb0ELb1ELb1EEENS1_21CollectiveEpilogueFwdINS6_IJS8_S8_S9_EEENS6_IJNS7_ILi1EEESH_SH_EEESB_SD_Li128ELb0ELb1ELb1ELb0EEENS1_19SingleTileSchedulerILb0ELb1ELb1ELi128EEEEEEEEEvNT_6ParamsE,@function
        .size           _ZN7cutlass13device_kernelIN5flash19enable_sm80_to_sm89INS1_16FlashAttnFwdSm80INS1_25CollectiveMainloopFwdSm80ILi4ELi1ELb0EN4cute5tupleIJNS5_1CILi128EEENS7_ILi48EEES8_EEELi128ENS_6half_tEfNS_4arch4Sm80ELb0ELb1ELb1ELb0ELb1ELb0ELb1ELb1EEENS1_21CollectiveEpilogueFwdINS6_IJS8_S8_S9_EEENS6_IJNS7_ILi1EEESH_SH_EEESB_SD_Li128ELb0ELb1ELb1ELb0EEENS1_19SingleTileSchedulerILb0ELb1ELb1ELi128EEEEEEEEEvNT_6ParamsE,(.L_x_30 - _ZN7cutlass13device_kernelIN5flash19enable_sm80_to_sm89INS1_16FlashAttnFwdSm80INS1_25CollectiveMainloopFwdSm80ILi4ELi1ELb0EN4cute5tupleIJNS5_1CILi128EEENS7_ILi48EEES8_EEELi128ENS_6half_tEfNS_4arch4Sm80ELb0ELb1ELb1ELb0ELb1ELb0ELb1ELb1EEENS1_21CollectiveEpilogueFwdINS6_IJS8_S8_S9_EEENS6_IJNS7_ILi1EEESH_SH_EEESB_SD_Li128ELb0ELb1ELb1ELb0EEENS1_19SingleTileSchedulerILb0ELb1ELb1ELi128EEEEEEEEEvNT_6ParamsE)
        .other          _ZN7cutlass13device_kernelIN5flash19enable_sm80_to_sm89INS1_16FlashAttnFwdSm80INS1_25CollectiveMainloopFwdSm80ILi4ELi1ELb0EN4cute5tupleIJNS5_1CILi128EEENS7_ILi48EEES8_EEELi128ENS_6half_tEfNS_4arch4Sm80ELb0ELb1ELb1ELb0ELb1ELb0ELb1ELb1EEENS1_21CollectiveEpilogueFwdINS6_IJS8_S8_S9_EEENS6_IJNS7_ILi1EEESH_SH_EEESB_SD_Li128ELb0ELb1ELb1ELb0EEENS1_19SingleTileSchedulerILb0ELb1ELb1ELi128EEEEEEEEEvNT_6ParamsE,@"STO_CUDA_ENTRY STV_DEFAULT"
_ZN7cutlass13device_kernelIN5flash19enable_sm80_to_sm89INS1_16FlashAttnFwdSm80INS1_25CollectiveMainloopFwdSm80ILi4ELi1ELb0EN4cute5tupleIJNS5_1CILi128EEENS7_ILi48EEES8_EEELi128ENS_6half_tEfNS_4arch4Sm80ELb0ELb1ELb1ELb0ELb1ELb0ELb1ELb1EEENS1_21CollectiveEpilogueFwdINS6_IJS8_S8_S9_EEENS6_IJNS7_ILi1EEESH_SH_EEESB_SD_Li128ELb0ELb1ELb1ELb0EEENS1_19SingleTileSchedulerILb0ELb1ELb1ELi128EEEEEEEEEvNT_6ParamsE:
[----:B------:R-:W-:Y:S01]  /*0000*/  LDC R1, c[0x0][0x28] ;  /* 0x00000a00ff017b82 */ /* 0x000fe20000000800 */
[----:B------:R-:W-:Y:S05]  /*0010*/  EXIT ;  /* 0x000000000000794d */ /* 0x000fea0003800000 */
.L_x_6:
        /* <DEDUP_REMOVED lines=14> */
.L_x_30:


//--------------------- .text._ZN7cutlass13device_kernelIN5flash19enable_sm80_to_sm89INS1_16FlashAttnFwdSm80INS1_25CollectiveMainloopFwdSm80ILi8ELi1ELb1EN4cute5tupleIJNS5_1CILi128EEENS7_ILi96EEES8_EEELi128ENS_6half_tEfNS_4arch4Sm80ELb0ELb1ELb1ELb1ELb1ELb0ELb1ELb1EEENS1_21CollectiveEpilogueFwdINS6_IJS8_S8_S9_EEENS6_IJNS7_ILi1EEESH_SH_EEESB_SD_Li256ELb1ELb1ELb1ELb0EEENS1_36VarlenDynamicPersistentTileSchedulerILi128ELi96ELi256ELi256ELb1ELb1ELb0ELb1ELb0ELb1EEEEEEEEEvNT_6ParamsE --------------------------
	.section	.text._ZN7cutlass13device_kernelIN5flash19enable_sm80_to_sm89INS1_16FlashAttnFwdSm80INS1_25CollectiveMainloopFwdSm80ILi8ELi1ELb1EN4cute5tupleIJNS5_1CILi128EEENS7_ILi96EEES8_EEELi128ENS_6half_tEfNS_4arch4Sm80ELb0ELb1ELb1ELb1ELb1ELb0ELb1ELb1EEENS1_21CollectiveEpilogueFwdINS6_IJS8_S8_S9_EEENS6_IJNS7_ILi1EEESH_SH_EEESB_SD_Li256ELb1ELb1ELb1ELb0EEENS1_36VarlenDynamicPersistentTileSchedulerILi128ELi96ELi256ELi256ELb1ELb1ELb0ELb1ELb0ELb1EEEEEEEEEvNT_6ParamsE,"ax",@progbits
	.align	128
.text._ZN7cutlass13device_kernelIN5flash19enable_sm80_to_sm89INS1_16FlashAttnFwdSm80INS1_25CollectiveMainloopFwdSm80ILi8ELi1ELb1EN4cute5tupleIJNS5_1CILi128EEENS7_ILi96EEES8_EEELi128ENS_6half_tEfNS_4arch4Sm80ELb0ELb1ELb1ELb1ELb1ELb0ELb1ELb1EEENS1_21CollectiveEpilogueFwdINS6_IJS8_S8_S9_EEENS6_IJNS7_ILi1EEESH_SH_EEESB_SD_Li256ELb1ELb1ELb1ELb0EEENS1_36VarlenDynamicPersistentTileSchedulerILi128ELi96ELi256ELi256ELb1ELb1ELb0ELb1ELb0ELb1EEEEEEEEEvNT_6ParamsE:
        .type           _ZN7cutlass13device_kernelIN5flash19enable_sm80_to_sm89INS1_16FlashAttnFwdSm80INS1_25CollectiveMainloopFwdSm80ILi8ELi1ELb1EN4cute5tupleIJNS5_1CILi128EEENS7_ILi96EEES8_EEELi128ENS_6half_tEfNS_4arch4Sm80ELb0ELb1ELb1ELb1ELb1ELb0ELb1ELb1EEENS1_21CollectiveEpilogueFwdINS6_IJS8_S8_S9_EEENS6_IJNS7_ILi1EEESH_SH_EEESB_SD_Li256ELb1ELb1ELb1ELb0EEENS1_36VarlenDynamicPersistentTileSchedulerILi128ELi96ELi256ELi256ELb1ELb1ELb0ELb1ELb0ELb1EEEEEEEEEvNT_6ParamsE,@function
        .size           _ZN7cutlass13device_kernelIN5flash19enable_sm80_to_sm89INS1_16FlashAttnFwdSm80INS1_25CollectiveMainloopFwdSm80ILi8ELi1ELb1EN4cute5tupleIJNS5_1CILi128EEENS7_ILi96EEES8_EEELi128ENS_6half_tEfNS_4arch4Sm80ELb0ELb1ELb1ELb1ELb1ELb0ELb1ELb1EEENS1_21CollectiveEpilogueFwdINS6_IJS8_S8_S9_EEENS6_IJNS7_ILi1EEESH_SH_EEESB_SD_Li256ELb1ELb1ELb1ELb0EEENS1_36VarlenDynamicPersistentTileSchedulerILi128ELi96ELi256ELi256ELb1ELb1ELb0ELb1ELb0ELb1EEEEEEEEEvNT_6ParamsE,(.L_x_31 - _ZN7cutlass13device_kernelIN5flash19enable_sm80_to_sm89INS1_16FlashAttnFwdSm80INS1_25CollectiveMainloopFwdSm80ILi8ELi1ELb1EN4cute5tupleIJNS5_1CILi128EEENS7_ILi96EEES8_EEELi128ENS_6half_tEfNS_4arch4Sm80ELb0ELb1ELb1ELb1ELb1ELb0ELb1ELb1EEENS1_21CollectiveEpilogueFwdINS6_IJS8_S8_S9_EEENS6_IJNS7_ILi1EEESH_SH_EEESB_SD_Li256ELb1ELb1ELb1ELb0EEENS1_36VarlenDynamicPersistentTileSchedulerILi128ELi96ELi256ELi256ELb1ELb1ELb0ELb1ELb0ELb1EEEEEEEEEvNT_6ParamsE)
        .other          _ZN7cutlass13device_kernelIN5flash19enable_sm80_to_sm89INS1_16FlashAttnFwdSm80INS1_25CollectiveMainloopFwdSm80ILi8ELi1ELb1EN4cute5tupleIJNS5_1CILi128EEENS7_ILi96EEES8_EEELi128ENS_6half_tEfNS_4arch4Sm80ELb0ELb1ELb1ELb1ELb1ELb0ELb1ELb1EEENS1_21CollectiveEpilogueFwdINS6_IJS8_S8_S9_EEENS6_IJNS7_ILi1EEESH_SH_EEESB_SD_Li256ELb1ELb1ELb1ELb0EEENS1_36VarlenDynamicPersistentTileSchedulerILi128ELi96ELi256ELi256ELb1ELb1ELb0ELb1ELb0ELb1EEEEEEEEEvNT_6ParamsE,@"STO_CUDA_ENTRY STV_DEFAULT"
_ZN7cutlass13device_kernelIN5flash19enable_sm80_to_sm89INS1_16FlashAttnFwdSm80INS1_25CollectiveMainloopFwdSm80ILi8ELi1ELb1EN4cute5tupleIJNS5_1CILi128EEENS7_ILi96EEES8_EEELi128ENS_6half_tEfNS_4arch4Sm80ELb0ELb1ELb1ELb1ELb1ELb0ELb1ELb1EEENS1_21CollectiveEpilogueFwdINS6_IJS8_S8_S9_EEENS6_IJNS7_ILi1EEESH_SH_EEESB_SD_Li256ELb1ELb1ELb1ELb0EEENS1_36VarlenDynamicPersistentTileSchedulerILi128ELi96ELi256ELi256ELb1ELb1ELb0ELb1ELb0ELb1EEEEEEEEEvNT_6ParamsE:
[----:B------:R-:W-:Y:S01]  /*0000*/  LDC R1, c[0x0][0x28] ;  /* 0x00000a00ff017b82 */ /* 0x000fe20000000800 */
[----:B------:R-:W-:Y:S05]  /*0010*/  EXIT ;  /* 0x000000000000794d */ /* 0x000fea0003800000 */
.L_x_7:
        /* <DEDUP_REMOVED lines=14> */
.L_x_31:


//--------------------- .text._ZN7cutlass13device_kernelIN5flash19enable_sm80_to_sm89INS1_16FlashAttnFwdSm80INS1_25CollectiveMainloopFwdSm80ILi8ELi1ELb1EN4cute5tupleIJNS5_1CILi128EEENS7_ILi96EEES8_EEELi128ENS_6half_tEfNS_4arch4Sm80ELb0ELb1ELb1ELb1ELb1ELb1ELb1ELb1EEENS1_21CollectiveEpilogueFwdINS6_IJS8_S8_S9_EEENS6_IJNS7_ILi1EEESH_SH_EEESB_SD_Li256ELb1ELb1ELb1ELb0EEENS1_36VarlenDynamicPersistentTileSchedulerILi128ELi96ELi256ELi256ELb1ELb1ELb0ELb1ELb0ELb1EEEEEEEEEvNT_6ParamsE --------------------------
	.section	.text._ZN7cutlass13device_kernelIN5flash19enable_sm80_to_sm89INS1_16FlashAttnFwdSm80INS1_25CollectiveMainloopFwdSm80ILi8ELi1ELb1EN4cute5tupleIJNS5_1CILi128EEENS7_ILi96EEES8_EEELi128ENS_6half_tEfNS_4arch4Sm80ELb0ELb1ELb1ELb1ELb1ELb1ELb1ELb1EEENS1_21CollectiveEpilogueFwdINS6_IJS8_S8_S9_EEENS6_IJNS7_ILi1EEESH_SH_EEESB_SD_Li256ELb1ELb1ELb1ELb0EEENS1_36VarlenDynamicPersistentTileSchedulerILi128ELi96ELi256ELi256ELb1ELb1ELb0ELb1ELb0ELb1EEEEEEEEEvNT_6ParamsE,"ax",@progbits
	.align	128
.text._ZN7cutlass13device_kernelIN5flash19enable_sm80_to_sm89INS1_16FlashAttnFwdSm80INS1_25CollectiveMainloopFwdSm80ILi8ELi1ELb1EN4cute5tupleIJNS5_1CILi128EEENS7_ILi96EEES8_EEELi128ENS_6half_tEfNS_4arch4Sm80ELb0ELb1ELb1ELb1ELb1ELb1ELb1ELb1EEENS1_21CollectiveEpilogueFwdINS6_IJS8_S8_S9_EEENS6_IJNS7_ILi1EEESH_SH_EEESB_SD_Li256ELb1ELb1ELb1ELb0EEENS1_36VarlenDynamicPersistentTileSchedulerILi128ELi96ELi256ELi256ELb1ELb1ELb0ELb1ELb0ELb1EEEEEEEEEvNT_6ParamsE:
        .type           _ZN7cutlass13device_kernelIN5flash19enable_sm80_to_sm89INS1_16FlashAttnFwdSm80INS1_25CollectiveMainloopFwdSm80ILi8ELi1ELb1EN4cute5tupleIJNS5_1CILi128EEENS7_ILi96EEES8_EEELi128ENS_6half_tEfNS_4arch4Sm80ELb0ELb1ELb1ELb1ELb1ELb1ELb1ELb1EEENS1_21CollectiveEpilogueFwdINS6_IJS8_S8_S9_EEENS6_IJNS7_ILi1EEESH_SH_EEESB_SD_Li256ELb1ELb1ELb1ELb0EEENS1_36VarlenDynamicPersistentTileSchedulerILi128ELi96ELi256ELi256ELb1ELb1ELb0ELb1ELb0ELb1EEEEEEEEEvNT_6ParamsE,@function
        .size           _ZN7cutlass13device_kernelIN5flash19enable_sm80_to_sm89INS1_16FlashAttnFwdSm80INS1_25CollectiveMainloopFwdSm80ILi8ELi1ELb1EN4cute5tupleIJNS5_1CILi128EEENS7_ILi96EEES8_EEELi128ENS_6half_tEfNS_4arch4Sm80ELb0ELb1ELb1ELb1ELb1ELb1ELb1ELb1EEENS1_21CollectiveEpilogueFwdINS6_IJS8_S8_S9_EEENS6_IJNS7_ILi1EEESH_SH_EEESB_SD_Li256ELb1ELb1ELb1ELb0EEENS1_36VarlenDynamicPersistentTileSchedulerILi128ELi96ELi256ELi256ELb1ELb1ELb0ELb1ELb0ELb1EEEEEEEEEvNT_6ParamsE,(.L_x_32 - _ZN7cutlass13device_kernelIN5flash19enable_sm80_to_sm89INS1_16FlashAttnFwdSm80INS1_25CollectiveMainloopFwdSm80ILi8ELi1ELb1EN4cute5tupleIJNS5_1CILi128EEENS7_ILi96EEES8_EEELi128ENS_6half_tEfNS_4arch4Sm80ELb0ELb1ELb1ELb1ELb1ELb1ELb1ELb1EEENS1_21CollectiveEpilogueFwdINS6_IJS8_S8_S9_EEENS6_IJNS7_ILi1EEESH_SH_EEESB_SD_Li256ELb1ELb1ELb1ELb0EEENS1_36VarlenDynamicPersistentTileSchedulerILi128ELi96ELi256ELi256ELb1ELb1ELb0ELb1ELb0ELb1EEEEEEEEEvNT_6ParamsE)
        .other          _ZN7cutlass13device_kernelIN5flash19enable_sm80_to_sm89INS1_16FlashAttnFwdSm80INS1_25CollectiveMainloopFwdSm80ILi8ELi1ELb1EN4cute5tupleIJNS5_1CILi128EEENS7_ILi96EEES8_EEELi128ENS_6half_tEfNS_4arch4Sm80ELb0ELb1ELb1ELb1ELb1ELb1ELb1ELb1EEENS1_21CollectiveEpilogueFwdINS6_IJS8_S8_S9_EEENS6_IJNS7_ILi1EEESH_SH_EEESB_SD_Li256ELb1ELb1ELb1ELb0EEENS1_36VarlenDynamicPersistentTileSchedulerILi128ELi96ELi256ELi256ELb1ELb1ELb0ELb1ELb0ELb1EEEEEEEEEvNT_6ParamsE,@"STO_CUDA_ENTRY STV_DEFAULT"
_ZN7cutlass13device_kernelIN5flash19enable_sm80_to_sm89INS1_16FlashAttnFwdSm80INS1_25CollectiveMainloopFwdSm80ILi8ELi1ELb1EN4cute5tupleIJNS5_1CILi128EEENS7_ILi96EEES8_EEELi128ENS_6half_tEfNS_4arch4Sm80ELb0ELb1ELb1ELb1ELb1ELb1ELb1ELb1EEENS1_21CollectiveEpilogueFwdINS6_IJS8_S8_S9_EEENS6_IJNS7_ILi1EEESH_SH_EEESB_SD_Li256ELb1ELb1ELb1ELb0EEENS1_36VarlenDynamicPersistentTileSchedulerILi128ELi96ELi256ELi256ELb1ELb1ELb0ELb1ELb0ELb1EEEEEEEEEvNT_6ParamsE:
[----:B------:R-:W-:Y:S01]  /*0000*/  LDC R1, c[0x0][0x28] ;  /* 0x00000a00ff017b82 */ /* 0x000fe20000000800 */
[----:B------:R-:W-:Y:S05]  /*0010*/  EXIT ;  /* 0x000000000000794d */ /* 0x000fea0003800000 */
.L_x_8:
        /* <DEDUP_REMOVED lines=14> */
.L_x_32:


//--------------------- .text._ZN7cutlass13device_kernelIN5flash19enable_sm80_to_sm89INS1_16FlashAttnFwdSm80INS1_25CollectiveMainloopFwdSm80ILi4ELi1ELb0EN4cute5tupleIJNS5_1CILi128EEENS7_ILi64EEES8_EEELi128ENS_6half_tEfNS_4arch4Sm80ELb1ELb0ELb1ELb0ELb1ELb0ELb1ELb1EEENS1_21CollectiveEpilogueFwdINS6_IJS8_S8_S9_EEENS6_IJNS7_ILi1EEESH_SH_EEESB_SD_Li128ELb0ELb1ELb1ELb0EEENS1_30DynamicPersistentTileSchedulerILi128ELi128ELb1ELb1ELb0EEEEEEEEEvNT_6ParamsE --------------------------
	.section	.text._ZN7cutlass13device_kernelIN5flash19enable_sm80_to_sm89INS1_16FlashAttnFwdSm80INS1_25CollectiveMainloopFwdSm80ILi4ELi1ELb0EN4cute5tupleIJNS5_1CILi128EEENS7_ILi64EEES8_EEELi128ENS_6half_tEfNS_4arch4Sm80ELb1ELb0ELb1ELb0ELb1ELb0ELb1ELb1EEENS1_21CollectiveEpilogueFwdINS6_IJS8_S8_S9_EEENS6_IJNS7_ILi1EEESH_SH_EEESB_SD_Li128ELb0ELb1ELb1ELb0EEENS1_30DynamicPersistentTileSchedulerILi128ELi128ELb1ELb1ELb0EEEEEEEEEvNT_6ParamsE,"ax",@progbits
	.align	128
.text._ZN7cutlass13device_kernelIN5flash19enable_sm80_to_sm89INS1_16FlashAttnFwdSm80INS1_25CollectiveMainloopFwdSm80ILi4ELi1ELb0EN4cute5tupleIJNS5_1CILi128EEENS7_ILi64EEES8_EEELi128ENS_6half_tEfNS_4arch4Sm80ELb1ELb0ELb1ELb0ELb1ELb0ELb1ELb1EEENS1_21CollectiveEpilogueFwdINS6_IJS8_S8_S9_EEENS6_IJNS7_ILi1EEESH_SH_EEESB_SD_Li128ELb0ELb1ELb1ELb0EEENS1_30DynamicPersistentTileSchedulerILi128ELi128ELb1ELb1ELb0EEEEEEEEEvNT_6ParamsE:
        .type           _ZN7cutlass13device_kernelIN5flash19enable_sm80_to_sm89INS1_16FlashAttnFwdSm80INS1_25CollectiveMainloopFwdSm80ILi4ELi1ELb0EN4cute5tupleIJNS5_1CILi128EEENS7_ILi64EEES8_EEELi128ENS_6half_tEfNS_4arch4Sm80ELb1ELb0ELb1ELb0ELb1ELb0ELb1ELb1EEENS1_21CollectiveEpilogueFwdINS6_IJS8_S8_S9_EEENS6_IJNS7_ILi1EEESH_SH_EEESB_SD_Li128ELb0ELb1ELb1ELb0EEENS1_30DynamicPersistentTileSchedulerILi128ELi128ELb1ELb1ELb0EEEEEEEEEvNT_6ParamsE,@function
        .size           _ZN7cutlass13device_kernelIN5flash19enable_sm80_to_sm89INS1_16FlashAttnFwdSm80INS1_25CollectiveMainloopFwdSm80ILi4ELi1ELb0EN4cute5tupleIJNS5_1CILi128EEENS7_ILi64EEES8_EEELi128ENS_6half_tEfNS_4arch4Sm80ELb1ELb0ELb1ELb0ELb1ELb0ELb1ELb1EEENS1_21CollectiveEpilogueFwdINS6_IJS8_S8_S9_EEENS6_IJNS7_ILi1EEESH_SH_EEESB_SD_Li128ELb0ELb1ELb1ELb0EEENS1_30DynamicPersistentTileSchedulerILi128ELi128ELb1ELb1ELb0EEEEEEEEEvNT_6ParamsE,(.L_x_33 - _ZN7cutlass13device_kernelIN5flash19enable_sm80_to_sm89INS1_16FlashAttnFwdSm80INS1_25CollectiveMainloopFwdSm80ILi4ELi1ELb0EN4cute5tupleIJNS5_1CILi128EEENS7_ILi64EEES8_EEELi128ENS_6half_tEfNS_4arch4Sm80ELb1ELb0ELb1ELb0ELb1ELb0ELb1ELb1EEENS1_21CollectiveEpilogueFwdINS6_IJS8_S8_S9_EEENS6_IJNS7_ILi1EEESH_SH_EEESB_SD_Li128ELb0ELb1ELb1ELb0EEENS1_30DynamicPersistentTileSchedulerILi128ELi128ELb1ELb1ELb0EEEEEEEEEvNT_6ParamsE)
        .other          _ZN7cutlass13device_kernelIN5flash19enable_sm80_to_sm89INS1_16FlashAttnFwdSm80INS1_25CollectiveMainloopFwdSm80ILi4ELi1ELb0EN4cute5tupleIJNS5_1CILi128EEENS7_ILi64EEES8_EEELi128ENS_6half_tEfNS_4arch4Sm80ELb1ELb0ELb1ELb0ELb1ELb0ELb1ELb1EEENS1_21CollectiveEpilogueFwdINS6_IJS8_S8_S9_EEENS6_IJNS7_ILi1EEESH_SH_EEESB_SD_Li128ELb0ELb1ELb1ELb0EEENS1_30DynamicPersistentTileSchedulerILi128ELi128ELb1ELb1ELb0EEEEEEEEEvNT_6ParamsE,@"STO_CUDA_ENTRY STV_DEFAULT"
_ZN7cutlass13device_kernelIN5flash19enable_sm80_to_sm89INS1_16FlashAttnFwdSm80INS1_25CollectiveMainloopFwdSm80ILi4ELi1ELb0EN4cute5tupleIJNS5_1CILi128EEENS7_ILi64EEES8_EEELi128ENS_6half_tEfNS_4arch4Sm80ELb1ELb0ELb1ELb0ELb1ELb0ELb1ELb1EEENS1_21CollectiveEpilogueFwdINS6_IJS8_S8_S9_EEENS6_IJNS7_ILi1EEESH_SH_EEESB_SD_Li128ELb0ELb1ELb1ELb0EEENS1_30DynamicPersistentTileSchedulerILi128ELi128ELb1ELb1ELb0EEEEEEEEEvNT_6ParamsE:
[----:B------:R-:W-:Y:S01]  /*0000*/  LDC R1, c[0x0][0x28] ;  /* 0x00000a00ff017b82 */ /* 0x000fe20000000800 */
[----:B------:R-:W-:Y:S05]  /*0010*/  EXIT ;  /* 0x000000000000794d */ /* 0x000fea0003800000 */
.L_x_9:
        /* <DEDUP_REMOVED lines=14> */
.L_x_33:


//--------------------- .text._ZN7cutlass13device_kernelIN5flash19enable_sm80_to_sm89INS1_16FlashAttnFwdSm80INS1_25CollectiveMainloopFwdSm80ILi8ELi1ELb1EN4cute5tupleIJNS5_1CILi128EEENS7_ILi112EEES8_EEELi128ENS_6half_tEfNS_4arch4Sm80ELb1ELb0ELb1ELb1ELb1ELb0ELb1ELb1EEENS1_21CollectiveEpilogueFwdINS6_IJS8_S8_S9_EEENS6_IJNS7_ILi1EEESH_SH_EEESB_SD_Li256ELb1ELb1ELb1ELb0EEENS1_36VarlenDynamicPersistentTileSchedulerILi128ELi112ELi256ELi256ELb1ELb1ELb0ELb1ELb1ELb1EEEEEEEEEvNT_6ParamsE --------------------------
	.section	.text._ZN7cutlass13device_kernelIN5flash19enable_sm80_to_sm89INS1_16FlashAttnFwdSm80INS1_25CollectiveMainloopFwdSm80ILi8ELi1ELb1EN4cute5tupleIJNS5_1CILi128EEENS7_ILi112EEES8_EEELi128ENS_6half_tEfNS_4arch4Sm80ELb1ELb0ELb1ELb1ELb1ELb0ELb1ELb1EEENS1_21CollectiveEpilogueFwdINS6_IJS8_S8_S9_EEENS6_IJNS7_ILi1EEESH_SH_EEESB_SD_Li256ELb1ELb1ELb1ELb0EEENS1_36VarlenDynamicPersistentTileSchedulerILi128ELi112ELi256ELi256ELb1ELb1ELb0ELb1ELb1ELb1EEEEEEEEEvNT_6ParamsE,"ax",@progbits
	.align	128
.text._ZN7cutlass13device_kernelIN5flash19enable_sm80_to_sm89INS1_16FlashAttnFwdSm80INS1_25CollectiveMainloopFwdSm80ILi8ELi1ELb1EN4cute5tupleIJNS5_1CILi128EEENS7_ILi112EEES8_EEELi128ENS_6half_tEfNS_4arch4Sm80ELb1ELb0ELb1ELb1ELb1ELb0ELb1ELb1EEENS1_21CollectiveEpilogueFwdINS6_IJS8_S8_S9_EEENS6_IJNS7_ILi1EEESH_SH_EEESB_SD_Li256ELb1ELb1ELb1ELb0EEENS1_36VarlenDynamicPersistentTileSchedulerILi128ELi112ELi256ELi256ELb1ELb1ELb0ELb1ELb1ELb1EEEEEEEEEvNT_6ParamsE:
        .type           _ZN7cutlass13device_kernelIN5flash19enable_sm80_to_sm89INS1_16FlashAttnFwdSm80INS1_25CollectiveMainloopFwdSm80ILi8ELi1ELb1EN4cute5tupleIJNS5_1CILi128EEENS7_ILi112EEES8_EEELi128ENS_6half_tEfNS_4arch4Sm80ELb1ELb0ELb1ELb1ELb1ELb0ELb1ELb1EEENS1_21CollectiveEpilogueFwdINS6_IJS8_S8_S9_EEENS6_IJNS7_ILi1EEESH_SH_EEESB_SD_Li256ELb1ELb1ELb1ELb0EEENS1_36VarlenDynamicPersistentTileSchedulerILi128ELi112ELi256ELi256ELb1ELb1ELb0ELb1ELb1ELb1EEEEEEEEEvNT_6ParamsE,@function
        .size           _ZN7cutlass13device_kernelIN5flash19enable_sm80_to_sm89INS1_16FlashAttnFwdSm80INS1_25CollectiveMainloopFwdSm80ILi8ELi1ELb1EN4cute5tupleIJNS5_1CILi128EEENS7_ILi112EEES8_EEELi128ENS_6half_tEfNS_4arch4Sm80ELb1ELb0ELb1ELb1ELb1ELb0ELb1ELb1EEENS1_21CollectiveEpilogueFwdINS6_IJS8_S8_S9_EEENS6_IJNS7_ILi1EEESH_SH_EEESB_SD_Li256ELb1ELb1ELb1ELb0EEENS1_36VarlenDynamicPersistentTileSchedulerILi128ELi112ELi256ELi256ELb1ELb1ELb0ELb1ELb1ELb1EEEEEEEEEvNT_6ParamsE,(.L_x_34 - _ZN7cutlass13device_kernelIN5flash19enable_sm80_to_sm89INS1_16FlashAttnFwdSm80INS1_25CollectiveMainloopFwdSm80ILi8ELi1ELb1EN4cute5tupleIJNS5_1CILi128EEENS7_ILi112EEES8_EEELi128ENS_6half_tEfNS_4arch4Sm80ELb1ELb0ELb1ELb1ELb1ELb0ELb1ELb1EEENS1_21CollectiveEpilogueFwdINS6_IJS8_S8_S9_EEENS6_IJNS7_ILi1EEESH_SH_EEESB_SD_Li256ELb1ELb1ELb1ELb0EEENS1_36VarlenDynamicPersistentTileSchedulerILi128ELi112ELi256ELi256ELb1ELb1ELb0ELb1ELb1ELb1EEEEEEEEEvNT_6ParamsE)
        .other          _ZN7cutlass13device_kernelIN5flash19enable_sm80_to_sm89INS1_16FlashAttnFwdSm80INS1_25CollectiveMainloopFwdSm80ILi8ELi1ELb1EN4cute5tupleIJNS5_1CILi128EEENS7_ILi112EEES8_EEELi128ENS_6half_tEfNS_4arch4Sm80ELb1ELb0ELb1ELb1ELb1ELb0ELb1ELb1EEENS1_21CollectiveEpilogueFwdINS6_IJS8_S8_S9_EEENS6_IJNS7_ILi1EEESH_SH_EEESB_SD_Li256ELb1ELb1ELb1ELb0EEENS1_36VarlenDynamicPersistentTileSchedulerILi128ELi112ELi256ELi256ELb1ELb1ELb0ELb1ELb1ELb1EEEEEEEEEvNT_6ParamsE,@"STO_CUDA_ENTRY STV_DEFAULT"
_ZN7cutlass13device_kernelIN5flash19enable_sm80_to_sm89INS1_16FlashAttnFwdSm80INS1_25CollectiveMainloopFwdSm80ILi8ELi1ELb1EN4cute5tupleIJNS5_1CILi128EEENS7_ILi112EEES8_EEELi128ENS_6half_tEfNS_4arch4Sm80ELb1ELb0ELb1ELb1ELb1ELb0ELb1ELb1EEENS1_21CollectiveEpilogueFwdINS6_IJS8_S8_S9_EEENS6_IJNS7_ILi1EEESH_SH_EEESB_SD_Li256ELb1ELb1ELb1ELb0EEENS1_36VarlenDynamicPersistentTileSchedulerILi128ELi112ELi256ELi256ELb1ELb1ELb0ELb1ELb1ELb1EEEEEEEEEvNT_6ParamsE:
[----:B------:R-:W-:Y:S01]  /*0000*/  LDC R1, c[0x0][0x28] ;  /* 0x00000a00ff017b82 */ /* 0x000fe20000000800 */
[----:B------:R-:W-:Y:S05]  /*0010*/  EXIT ;  /* 0x000000000000794d */ /* 0x000fea0003800000 */
.L_x_10:
        /* <DEDUP_REMOVED lines=14> */
.L_x_34:


//--------------------- .text._ZN7cutlass13device_kernelIN5flash19enable_sm80_to_sm89INS1_16FlashAttnFwdSm80INS1_25CollectiveMainloopFwdSm80ILi8ELi1ELb1EN4cute5tupleIJNS5_1CILi128EEENS7_ILi112EEES8_EEELi128ENS_6half_tEfNS_4arch4Sm80ELb1ELb0ELb1ELb1ELb1ELb1ELb1ELb1EEENS1_21CollectiveEpilogueFwdINS6_IJS8_S8_S9_EEENS6_IJNS7_ILi1EEESH_SH_EEESB_SD_Li256ELb1ELb1ELb1ELb0EEENS1_36VarlenDynamicPersistentTileSchedulerILi128ELi112ELi256ELi256ELb1ELb1ELb0ELb1ELb1ELb1EEEEEEEEEvNT_6ParamsE --------------------------
	.section	.text._ZN7cutlass13device_kernelIN5flash19enable_sm80_to_sm89INS1_16FlashAttnFwdSm80INS1_25CollectiveMainloopFwdSm80ILi8ELi1ELb1EN4cute5tupleIJNS5_1CILi128EEENS7_ILi112EEES8_EEELi128ENS_6half_tEfNS_4arch4Sm80ELb1ELb0ELb1ELb1ELb1ELb1ELb1ELb1EEENS1_21CollectiveEpilogueFwdINS6_IJS8_S8_S9_EEENS6_IJNS7_ILi1EEESH_SH_EEESB_SD_Li256ELb1ELb1ELb1ELb0EEENS1_36VarlenDynamicPersistentTileSchedulerILi128ELi112ELi256ELi256ELb1ELb1ELb0ELb1ELb1ELb1EEEEEEEEEvNT_6ParamsE,"ax",@progbits
	.align	128
.text._ZN7cutlass13device_kernelIN5flash19enable_sm80_to_sm89INS1_16FlashAttnFwdSm80INS1_25CollectiveMainloopFwdSm80ILi8ELi1ELb1EN4cute5tupleIJNS5_1CILi128EEENS7_ILi112EEES8_EEELi128ENS_6half_tEfNS_4arch4Sm80ELb1ELb0ELb1ELb1ELb1ELb1ELb1ELb1EEENS1_21CollectiveEpilogueFwdINS6_IJS8_S8_S9_EEENS6_IJNS7_ILi1EEESH_SH_EEESB_SD_Li256ELb1ELb1ELb1ELb0EEENS1_36VarlenDynamicPersistentTileSchedulerILi128ELi112ELi256ELi256ELb1ELb1ELb0ELb1ELb1ELb1EEEEEEEEEvNT_6ParamsE:
        .type           _ZN7cutlass13device_kernelIN5flash19enable_sm80_to_sm89INS1_16FlashAttnFwdSm80INS1_25CollectiveMainloopFwdSm80ILi8ELi1ELb1EN4cute5tupleIJNS5_1CILi128EEENS7_ILi112EEES8_EEELi128ENS_6half_tEfNS_4arch4Sm80ELb1ELb0ELb1ELb1ELb1ELb1ELb1ELb1EEENS1_21CollectiveEpilogueFwdINS6_IJS8_S8_S9_EEENS6_IJNS7_ILi1EEESH_SH_EEESB_SD_Li256ELb1ELb1ELb1ELb0EEENS1_36VarlenDynamicPersistentTileSchedulerILi128ELi112ELi256ELi256ELb1ELb1ELb0ELb1ELb1ELb1EEEEEEEEEvNT_6ParamsE,@function
        .size           _ZN7cutlass13device_kernelIN5flash19enable_sm80_to_sm89INS1_16FlashAttnFwdSm80INS1_25CollectiveMainloopFwdSm80ILi8ELi1ELb1EN4cute5tupleIJNS5_1CILi128EEENS7_ILi112EEES8_EEELi128ENS_6half_tEfNS_4arch4Sm80ELb1ELb0ELb1ELb1ELb1ELb1ELb1ELb1EEENS1_21CollectiveEpilogueFwdINS6_IJS8_S8_S9_EEENS6_IJNS7_ILi1EEESH_SH_EEESB_SD_Li256ELb1ELb1ELb1ELb0EEENS1_36VarlenDynamicPersistentTileSchedulerILi128ELi112ELi256ELi256ELb1ELb1ELb0ELb1ELb1ELb1EEEEEEEEEvNT_6ParamsE,(.L_x_35 - _ZN7cutlass13device_kernelIN5flash19enable_sm80_to_sm89INS1_16FlashAttnFwdSm80INS1_25CollectiveMainloopFwdSm80ILi8ELi1ELb1EN4cute5tupleIJNS5_1CILi128EEENS7_ILi112EEES8_EEELi128ENS_6half_tEfNS_4arch4Sm80ELb1ELb0ELb1ELb1ELb1ELb1ELb1ELb1EEENS1_21CollectiveEpilogueFwdINS6_IJS8_S8_S9_EEENS6_IJNS7_ILi1EEESH_SH_EEESB_SD_Li256ELb1ELb1ELb1ELb0EEENS1_36VarlenDynamicPersistentTileSchedulerILi128ELi112ELi256ELi256ELb1ELb1ELb0ELb1ELb1ELb1EEEEEEEEEvNT_6ParamsE)
        .other          _ZN7cutlass13device_kernelIN5flash19enable_sm80_to_sm89INS1_16FlashAttnFwdSm80INS1_25CollectiveMainloopFwdSm80ILi8ELi1ELb1EN4cute5tupleIJNS5_1CILi128EEENS7_ILi112EEES8_EEELi128ENS_6half_tEfNS_4arch4Sm80ELb1ELb0ELb1ELb1ELb1ELb1ELb1ELb1EEENS1_21CollectiveEpilogueFwdINS6_IJS8_S8_S9_EEENS6_IJNS7_ILi1EEESH_SH_EEESB_SD_Li256ELb1ELb1ELb1ELb0EEENS1_36VarlenDynamicPersistentTileSchedulerILi128ELi112ELi256ELi256ELb1ELb1ELb0ELb1ELb1ELb1EEEEEEEEEvNT_6ParamsE,@"STO_CUDA_ENTRY STV_DEFAULT"
_ZN7cutlass13device_kernelIN5flash19enable_sm80_to_sm89INS1_16FlashAttnFwdSm80INS1_25CollectiveMainloopFwdSm80ILi8ELi1ELb1EN4cute5tupleIJNS5_1CILi128EEENS7_ILi112EEES8_EEELi128ENS_6half_tEfNS_4arch4Sm80ELb1ELb0ELb1ELb1ELb1ELb1ELb1ELb1EEENS1_21CollectiveEpilogueFwdINS6_IJS8_S8_S9_EEENS6_IJNS7_ILi1EEESH_SH_EEESB_SD_Li256ELb1ELb1ELb1ELb0EEENS1_36VarlenDynamicPersistentTileSchedulerILi128ELi112ELi256ELi256ELb1ELb1ELb0ELb1ELb1ELb1EEEEEEEEEvNT_6ParamsE:
[----:B------:R-:W-:Y:S01]  /*0000*/  LDC R1, c[0x0][0x28] ;  /* 0x00000a00ff017b82 */ /* 0x000fe20000000800 */
[----:B------:R-:W-:Y:S05]  /*0010*/  EXIT ;  /* 0x000000000000794d */ /* 0x000fea0003800000 */
.L_x_11:
        /* <DEDUP_REMOVED lines=14> */
.L_x_35:


//--------------------- .text._ZN7cutlass13device_kernelIN5flash19enable_sm80_to_sm89INS1_16FlashAttnFwdSm80INS1_25CollectiveMainloopFwdSm80ILi8ELi1ELb1EN4cute5tupleIJNS5_1CILi128EEES8_S8_EEELi128ENS_6half_tEfNS_4arch4Sm80ELb0ELb0ELb0ELb0ELb1ELb0ELb1ELb1EEENS1_21CollectiveEpilogueFwdIS9_NS6_IJNS7_ILi1EEESF_SF_EEESA_SC_Li256ELb0ELb1ELb1ELb0EEENS1_19SingleTileSchedulerILb0ELb1ELb1ELi128EEEEEEEEEvNT_6ParamsE --------------------------
	.section	.text._ZN7cutlass13device_kernelIN5flash19enable_sm80_to_sm89INS1_16FlashAttnFwdSm80INS1_25CollectiveMainloopFwdSm80ILi8ELi1ELb1EN4cute5tupleIJNS5_1CILi128EEES8_S8_EEELi128ENS_6half_tEfNS_4arch4Sm80ELb0ELb0ELb0ELb0ELb1ELb0ELb1ELb1EEENS1_21CollectiveEpilogueFwdIS9_NS6_IJNS7_ILi1EEESF_SF_EEESA_SC_Li256ELb0ELb1ELb1ELb0EEENS1_19SingleTileSchedulerILb0ELb1ELb1ELi128EEEEEEEEEvNT_6ParamsE,"ax",@progbits
	.align	128
.text._ZN7cutlass13device_kernelIN5flash19enable_sm80_to_sm89INS1_16FlashAttnFwdSm80INS1_25CollectiveMainloopFwdSm80ILi8ELi1ELb1EN4cute5tupleIJNS5_1CILi128EEES8_S8_EEELi128ENS_6half_tEfNS_4arch4Sm80ELb0ELb0ELb0ELb0ELb1ELb0ELb1ELb1EEENS1_21CollectiveEpilogueFwdIS9_NS6_IJNS7_ILi1EEESF_SF_EEESA_SC_Li256ELb0ELb1ELb1ELb0EEENS1_19SingleTileSchedulerILb0ELb1ELb1ELi128EEEEEEEEEvNT_6ParamsE:
        .type           _ZN7cutlass13device_kernelIN5flash19enable_sm80_to_sm89INS1_16FlashAttnFwdSm80INS1_25CollectiveMainloopFwdSm80ILi8ELi1ELb1EN4cute5tupleIJNS5_1CILi128EEES8_S8_EEELi128ENS_6half_tEfNS_4arch4Sm80ELb0ELb0ELb0ELb0ELb1ELb0ELb1ELb1EEENS1_21CollectiveEpilogueFwdIS9_NS6_IJNS7_ILi1EEESF_SF_EEESA_SC_Li256ELb0ELb1ELb1ELb0EEENS1_19SingleTileSchedulerILb0ELb1ELb1ELi128EEEEEEEEEvNT_6ParamsE,@function
        .size           _ZN7cutlass13device_kernelIN5flash19enable_sm80_to_sm89INS1_16FlashAttnFwdSm80INS1_25CollectiveMainloopFwdSm80ILi8ELi1ELb1EN4cute5tupleIJNS5_1CILi128EEES8_S8_EEELi128ENS_6half_tEfNS_4arch4Sm80ELb0ELb0ELb0ELb0ELb1ELb0ELb1ELb1EEENS1_21CollectiveEpilogueFwdIS9_NS6_IJNS7_ILi1EEESF_SF_EEESA_SC_Li256ELb0ELb1ELb1ELb0EEENS1_19SingleTileSchedulerILb0ELb1ELb1ELi128EEEEEEEEEvNT_6ParamsE,(.L_x_36 - _ZN7cutlass13device_kernelIN5flash19enable_sm80_to_sm89INS1_16FlashAttnFwdSm80INS1_25CollectiveMainloopFwdSm80ILi8ELi1ELb1EN4cute5tupleIJNS5_1CILi128EEES8_S8_EEELi128ENS_6half_tEfNS_4arch4Sm80ELb0ELb0ELb0ELb0ELb1ELb0ELb1ELb1EEENS1_21CollectiveEpilogueFwdIS9_NS6_IJNS7_ILi1EEESF_SF_EEESA_SC_Li256ELb0ELb1ELb1ELb0EEENS1_19SingleTileSchedulerILb0ELb1ELb1ELi128EEEEEEEEEvNT_6ParamsE)
        .other          _ZN7cutlass13device_kernelIN5flash19enable_sm80_to_sm89INS1_16FlashAttnFwdSm80INS1_25CollectiveMainloopFwdSm80ILi8ELi1ELb1EN4cute5tupleIJNS5_1CILi128EEES8_S8_EEELi128ENS_6half_tEfNS_4arch4Sm80ELb0ELb0ELb0ELb0ELb1ELb0ELb1ELb1EEENS1_21CollectiveEpilogueFwdIS9_NS6_IJNS7_ILi1EEESF_SF_EEESA_SC_Li256ELb0ELb1ELb1ELb0EEENS1_19SingleTileSchedulerILb0ELb1ELb1ELi128EEEEEEEEEvNT_6ParamsE,@"STO_CUDA_ENTRY STV_DEFAULT"
_ZN7cutlass13device_kernelIN5flash19enable_sm80_to_sm89INS1_16FlashAttnFwdSm80INS1_25CollectiveMainloopFwdSm80ILi8ELi1ELb1EN4cute5tupleIJNS5_1CILi128EEES8_S8_EEELi128ENS_6half_tEfNS_4arch4Sm80ELb0ELb0ELb0ELb0ELb1ELb0ELb1ELb1EEENS1_21CollectiveEpilogueFwdIS9_NS6_IJNS7_ILi1EEESF_SF_EEESA_SC_Li256ELb0ELb1ELb1ELb0EEENS1_19SingleTileSchedulerILb0ELb1ELb1ELi128EEEEEEEEEvNT_6ParamsE:
[----:B------:R-:W-:Y:S01]  /*0000*/  LDC R1, c[0x0][0x28] ;  /* 0x00000a00ff017b82 */ /* 0x000fe20000000800 */
[----:B------:R-:W-:Y:S05]  /*0010*/  EXIT ;  /* 0x000000000000794d */ /* 0x000fea0003800000 */
.L_x_12:
        /* <DEDUP_REMOVED lines=14> */
.L_x_36:


//--------------------- .text._ZN7cutlass13device_kernelIN5flash19enable_sm80_to_sm89INS1_16FlashAttnFwdSm80INS1_25CollectiveMainloopFwdSm80ILi8ELi1ELb1EN4cute5tupleIJNS5_1CILi128EEENS7_ILi96EEES8_EEELi128ENS_6half_tEfNS_4arch4Sm80ELb0ELb1ELb0ELb0ELb1ELb0ELb1ELb1EEENS1_21CollectiveEpilogueFwdINS6_IJS8_S8_S9_EEENS6_IJNS7_ILi1EEESH_SH_EEESB_SD_Li256ELb0ELb1ELb1ELb0EEENS1_19SingleTileSchedulerILb0ELb1ELb1ELi128EEEEEEEEEvNT_6ParamsE --------------------------
	.section	.text._ZN7cutlass13device_kernelIN5flash19enable_sm80_to_sm89INS1_16FlashAttnFwdSm80INS1_25CollectiveMainloopFwdSm80ILi8ELi1ELb1EN4cute5tupleIJNS5_1CILi128EEENS7_ILi96EEES8_EEELi128ENS_6half_tEfNS_4arch4Sm80ELb0ELb1ELb0ELb0ELb1ELb0ELb1ELb1EEENS1_21CollectiveEpilogueFwdINS6_IJS8_S8_S9_EEENS6_IJNS7_ILi1EEESH_SH_EEESB_SD_Li256ELb0ELb1ELb1ELb0EEENS1_19SingleTileSchedulerILb0ELb1ELb1ELi128EEEEEEEEEvNT_6ParamsE,"ax",@progbits
	.align	128
.text._ZN7cutlass13device_kernelIN5flash19enable_sm80_to_sm89INS1_16FlashAttnFwdSm80INS1_25CollectiveMainloopFwdSm80ILi8ELi1ELb1EN4cute5tupleIJNS5_1CILi128EEENS7_ILi96EEES8_EEELi128ENS_6half_tEfNS_4arch4Sm80ELb0ELb1ELb0ELb0ELb1ELb0ELb1ELb1EEENS1_21CollectiveEpilogueFwdINS6_IJS8_S8_S9_EEENS6_IJNS7_ILi1EEESH_SH_EEESB_SD_Li256ELb0ELb1ELb1ELb0EEENS1_19SingleTileSchedulerILb0ELb1ELb1ELi128EEEEEEEEEvNT_6ParamsE:
        .type           _ZN7cutlass13device_kernelIN5flash19enable_sm80_to_sm89INS1_16FlashAttnFwdSm80INS1_25CollectiveMainloopFwdSm80ILi8ELi1ELb1EN4cute5tupleIJNS5_1CILi128EEENS7_ILi96EEES8_EEELi128ENS_6half_tEfNS_4arch4Sm80ELb0ELb1ELb0ELb0ELb1ELb0ELb1ELb1EEENS1_21CollectiveEpilogueFwdINS6_IJS8_S8_S9_EEENS6_IJNS7_ILi1EEESH_SH_EEESB_SD_Li256ELb0ELb1ELb1ELb0EEENS1_19SingleTileSchedulerILb0ELb1ELb1ELi128EEEEEEEEEvNT_6ParamsE,@function
        .size           _ZN7cutlass13device_kernelIN5flash19enable_sm80_to_sm89INS1_16FlashAttnFwdSm80INS1_25CollectiveMainloopFwdSm80ILi8ELi1ELb1EN4cute5tupleIJNS5_1CILi128EEENS7_ILi96EEES8_EEELi128ENS_6half_tEfNS_4arch4Sm80ELb0ELb1ELb0ELb0ELb1ELb0ELb1ELb1EEENS1_21CollectiveEpilogueFwdINS6_IJS8_S8_S9_EEENS6_IJNS7_ILi1EEESH_SH_EEESB_SD_Li256ELb0ELb1ELb1ELb0EEENS1_19SingleTileSchedulerILb0ELb1ELb1ELi128EEEEEEEEEvNT_6ParamsE,(.L_x_37 - _ZN7cutlass13device_kernelIN5flash19enable_sm80_to_sm89INS1_16FlashAttnFwdSm80INS1_25CollectiveMainloopFwdSm80ILi8ELi1ELb1EN4cute5tupleIJNS5_1CILi128EEENS7_ILi96EEES8_EEELi128ENS_6half_tEfNS_4arch4Sm80ELb0ELb1ELb0ELb0ELb1ELb0ELb1ELb1EEENS1_21CollectiveEpilogueFwdINS6_IJS8_S8_S9_EEENS6_IJNS7_ILi1EEESH_SH_EEESB_SD_Li256ELb0ELb1ELb1ELb0EEENS1_19SingleTileSchedulerILb0ELb1ELb1ELi128EEEEEEEEEvNT_6ParamsE)
        .other          _ZN7cutlass13device_kernelIN5flash19enable_sm80_to_sm89INS1_16FlashAttnFwdSm80INS1_25CollectiveMainloopFwdSm80ILi8ELi1ELb1EN4cute5tupleIJNS5_1CILi128EEENS7_ILi96EEES8_EEELi128ENS_6half_tEfNS_4arch4Sm80ELb0ELb1ELb0ELb0ELb1ELb0ELb1ELb1EEENS1_21CollectiveEpilogueFwdINS6_IJS8_S8_S9_EEENS6_IJNS7_ILi1EEESH_SH_EEESB_SD_Li256ELb0ELb1ELb1ELb0EEENS1_19SingleTileSchedulerILb0ELb1ELb1ELi128EEEEEEEEEvNT_6ParamsE,@"STO_CUDA_ENTRY STV_DEFAULT"
_ZN7cutlass13device_kernelIN5flash19enable_sm80_to_sm89INS1_16FlashAttnFwdSm80INS1_25CollectiveMainloopFwdSm80ILi8ELi1ELb1EN4cute5tupleIJNS5_1CILi128EEENS7_ILi96EEES8_EEELi128ENS_6half_tEfNS_4arch4Sm80ELb0ELb1ELb0ELb0ELb1ELb0ELb1ELb1EEENS1_21CollectiveEpilogueFwdINS6_IJS8_S8_S9_EEENS6_IJNS7_ILi1EEESH_SH_EEESB_SD_Li256ELb0ELb1ELb1ELb0EEENS1_19SingleTileSchedulerILb0ELb1ELb1ELi128EEEEEEEEEvNT_6ParamsE:
[----:B------:R-:W-:Y:S01]  /*0000*/  LDC R1, c[0x0][0x28] ;  /* 0x00000a00ff017b82 */ /* 0x000fe20000000800 */
[----:B------:R-:W-:Y:S05]  /*0010*/  EXIT ;  /* 0x000000000000794d */ /* 0x000fea0003800000 */
.L_x_13:
        /* <DEDUP_REMOVED lines=14> */
.L_x_37:


//--------------------- .text._ZN7cutlass13device_kernelIN5flash19enable_sm80_to_sm89INS1_16FlashAttnFwdSm80INS1_25CollectiveMainloopFwdSm80ILi8ELi1ELb1EN4cute5tupleIJNS5_1CILi128EEES8_S8_EEELi128ENS_6half_tEfNS_4arch4Sm80ELb1ELb0ELb0ELb0ELb1ELb0ELb1ELb1EEENS1_21CollectiveEpilogueFwdIS9_NS6_IJNS7_ILi1EEESF_SF_EEESA_SC_Li256ELb0ELb1ELb1ELb0EEENS1_30DynamicPersistentTileSchedulerILi256ELi256ELb1ELb1ELb0EEEEEEEEEvNT_6ParamsE --------------------------
	.section	.text._ZN7cutlass13device_kernelIN5flash19enable_sm80_to_sm89INS1_16FlashAttnFwdSm80INS1_25CollectiveMainloopFwdSm80ILi8ELi1ELb1EN4cute5tupleIJNS5_1CILi128EEES8_S8_EEELi128ENS_6half_tEfNS_4arch4Sm80ELb1ELb0ELb0ELb0ELb1ELb0ELb1ELb1EEENS1_21CollectiveEpilogueFwdIS9_NS6_IJNS7_ILi1EEESF_SF_EEESA_SC_Li256ELb0ELb1ELb1ELb0EEENS1_30DynamicPersistentTileSchedulerILi256ELi256ELb1ELb1ELb0EEEEEEEEEvNT_6ParamsE,"ax",@progbits
	.align	128
.text._ZN7cutlass13device_kernelIN5flash19enable_sm80_to_sm89INS1_16FlashAttnFwdSm80INS1_25CollectiveMainloopFwdSm80ILi8ELi1ELb1EN4cute5tupleIJNS5_1CILi128EEES8_S8_EEELi128ENS_6half_tEfNS_4arch4Sm80ELb1ELb0ELb0ELb0ELb1ELb0ELb1ELb1EEENS1_21CollectiveEpilogueFwdIS9_NS6_IJNS7_ILi1EEESF_SF_EEESA_SC_Li256ELb0ELb1ELb1ELb0EEENS1_30DynamicPersistentTileSchedulerILi256ELi256ELb1ELb1ELb0EEEEEEEEEvNT_6ParamsE:
        .type           _ZN7cutlass13device_kernelIN5flash19enable_sm80_to_sm89INS1_16FlashAttnFwdSm80INS1_25CollectiveMainloopFwdSm80ILi8ELi1ELb1EN4cute5tupleIJNS5_1CILi128EEES8_S8_EEELi128ENS_6half_tEfNS_4arch4Sm80ELb1ELb0ELb0ELb0ELb1ELb0ELb1ELb1EEENS1_21CollectiveEpilogueFwdIS9_NS6_IJNS7_ILi1EEESF_SF_EEESA_SC_Li256ELb0ELb1ELb1ELb0EEENS1_30DynamicPersistentTileSchedulerILi256ELi256ELb1ELb1ELb0EEEEEEEEEvNT_6ParamsE,@function
        .size           _ZN7cutlass13device_kernelIN5flash19enable_sm80_to_sm89INS1_16FlashAttnFwdSm80INS1_25CollectiveMainloopFwdSm80ILi8ELi1ELb1EN4cute5tupleIJNS5_1CILi128EEES8_S8_EEELi128ENS_6half_tEfNS_4arch4Sm80ELb1ELb0ELb0ELb0ELb1ELb0ELb1ELb1EEENS1_21CollectiveEpilogueFwdIS9_NS6_IJNS7_ILi1EEESF_SF_EEESA_SC_Li256ELb0ELb1ELb1ELb0EEENS1_30DynamicPersistentTileSchedulerILi256ELi256ELb1ELb1ELb0EEEEEEEEEvNT_6ParamsE,(.L_x_38 - _ZN7cutlass13device_kernelIN5flash19enable_sm80_to_sm89INS1_16FlashAttnFwdSm80INS1_25CollectiveMainloopFwdSm80ILi8ELi1ELb1EN4cute5tupleIJNS5_1CILi128EEES8_S8_EEELi128ENS_6half_tEfNS_4arch4Sm80ELb1ELb0ELb0ELb0ELb1ELb0ELb1ELb1EEENS1_21CollectiveEpilogueFwdIS9_NS6_IJNS7_ILi1EEESF_SF_EEESA_SC_Li256ELb0ELb1ELb1ELb0EEENS1_30DynamicPersistentTileSchedulerILi256ELi256ELb1ELb1ELb0EEEEEEEEEvNT_6ParamsE)
        .other          _ZN7cutlass13device_kernelIN5flash19enable_sm80_to_sm89INS1_16FlashAttnFwdSm80INS1_25CollectiveMainloopFwdSm80ILi8ELi1ELb1EN4cute5tupleIJNS5_1CILi128EEES8_S8_EEELi128ENS_6half_tEfNS_4arch4Sm80ELb1ELb0ELb0ELb0ELb1ELb0ELb1ELb1EEENS1_21CollectiveEpilogueFwdIS9_NS6_IJNS7_ILi1EEESF_SF_EEESA_SC_Li256ELb0ELb1ELb1ELb0EEENS1_30DynamicPersistentTileSchedulerILi256ELi256ELb1ELb1ELb0EEEEEEEEEvNT_6ParamsE,@"STO_CUDA_ENTRY STV_DEFAULT"
_ZN7cutlass13device_kernelIN5flash19enable_sm80_to_sm89INS1_16FlashAttnFwdSm80INS1_25CollectiveMainloopFwdSm80ILi8ELi1ELb1EN4cute5tupleIJNS5_1CILi128EEES8_S8_EEELi128ENS_6half_tEfNS_4arch4Sm80ELb1ELb0ELb0ELb0ELb1ELb0ELb1ELb1EEENS1_21CollectiveEpilogueFwdIS9_NS6_IJNS7_ILi1EEESF_SF_EEESA_SC_Li256ELb0ELb1ELb1ELb0EEENS1_30DynamicPersistentTileSchedulerILi256ELi256ELb1ELb1ELb0EEEEEEEEEvNT_6ParamsE:
[----:B------:R-:W-:Y:S01]  /*0000*/  LDC R1, c[0x0][0x28] ;  /* 0x00000a00ff017b82 */ /* 0x000fe20000000800 */
[----:B------:R-:W-:Y:S05]  /*0010*/  EXIT ;  /* 0x000000000000794d */ /* 0x000fea0003800000 */
.L_x_14:
        /* <DEDUP_REMOVED lines=14> */
.L_x_38:


//--------------------- .text._ZN7cutlass13device_kernelIN5flash19enable_sm80_to_sm89INS1_16FlashAttnFwdSm80INS1_25CollectiveMainloopFwdSm80ILi4ELi1ELb0EN4cute5tupleIJNS5_1CILi128EEENS7_ILi64EEES8_EEELi128ENS_6half_tEfNS_4arch4Sm80ELb0ELb0ELb0ELb0ELb1ELb0ELb1ELb1EEENS1_21CollectiveEpilogueFwdINS6_IJS8_S8_S9_EEENS6_IJNS7_ILi1EEESH_SH_EEESB_SD_Li128ELb0ELb1ELb1ELb0EEENS1_19SingleTileSchedulerILb0ELb1ELb1ELi128EEEEEEEEEvNT_6ParamsE --------------------------
	.section	.text._ZN7cutlass13device_kernelIN5flash19enable_sm80_to_sm89INS1_16FlashAttnFwdSm80INS1_25CollectiveMainloopFwdSm80ILi4ELi1ELb0EN4cute5tupleIJNS5_1CILi128EEENS7_ILi64EEES8_EEELi128ENS_6half_tEfNS_4arch4Sm80ELb0ELb0ELb0ELb0ELb1ELb0ELb1ELb1EEENS1_21CollectiveEpilogueFwdINS6_IJS8_S8_S9_EEENS6_IJNS7_ILi1EEESH_SH_EEESB_SD_Li128ELb0ELb1ELb1ELb0EEENS1_19SingleTileSchedulerILb0ELb1ELb1ELi128EEEEEEEEEvNT_6ParamsE,"ax",@progbits
	.align	128
.text._ZN7cutlass13device_kernelIN5flash19enable_sm80_to_sm89INS1_16FlashAttnFwdSm80INS1_25CollectiveMainloopFwdSm80ILi4ELi1ELb0EN4cute5tupleIJNS5_1CILi128EEENS7_ILi64EEES8_EEELi128ENS_6half_tEfNS_4arch4Sm80ELb0ELb0ELb0ELb0ELb1ELb0ELb1ELb1EEENS1_21CollectiveEpilogueFwdINS6_IJS8_S8_S9_EEENS6_IJNS7_ILi1EEESH_SH_EEESB_SD_Li128ELb0ELb1ELb1ELb0EEENS1_19SingleTileSchedulerILb0ELb1ELb1ELi128EEEEEEEEEvNT_6ParamsE:
        .type           _ZN7cutlass13device_kernelIN5flash19enable_sm80_to_sm89INS1_16FlashAttnFwdSm80INS1_25CollectiveMainloopFwdSm80ILi4ELi1ELb0EN4cute5tupleIJNS5_1CILi128EEENS7_ILi64EEES8_EEELi128ENS_6half_tEfNS_4arch4Sm80ELb0ELb0ELb0ELb0ELb1ELb0ELb1ELb1EEENS1_21CollectiveEpilogueFwdINS6_IJS8_S8_S9_EEENS6_IJNS7_ILi1EEESH_SH_EEESB_SD_Li128ELb0ELb1ELb1ELb0EEENS1_19SingleTileSchedulerILb0ELb1ELb1ELi128EEEEEEEEEvNT_6ParamsE,@function
        .size           _ZN7cutlass13device_kernelIN5flash19enable_sm80_to_sm89INS1_16FlashAttnFwdSm80INS1_25CollectiveMainloopFwdSm80ILi4ELi1ELb0EN4cute5tupleIJNS5_1CILi128EEENS7_ILi64EEES8_EEELi128ENS_6half_tEfNS_4arch4Sm80ELb0ELb0ELb0ELb0ELb1ELb0ELb1ELb1EEENS1_21CollectiveEpilogueFwdINS6_IJS8_S8_S9_EEENS6_IJNS7_ILi1EEESH_SH_EEESB_SD_Li128ELb0ELb1ELb1ELb0EEENS1_19SingleTileSchedulerILb0ELb1ELb1ELi128EEEEEEEEEvNT_6ParamsE,(.L_x_39 - _ZN7cutlass13device_kernelIN5flash19enable_sm80_to_sm89INS1_16FlashAttnFwdSm80INS1_25CollectiveMainloopFwdSm80ILi4ELi1ELb0EN4cute5tupleIJNS5_1CILi128EEENS7_ILi64EEES8_EEELi128ENS_6half_tEfNS_4arch4Sm80ELb0ELb0ELb0ELb0ELb1ELb0ELb1ELb1EEENS1_21CollectiveEpilogueFwdINS6_IJS8_S8_S9_EEENS6_IJNS7_ILi1EEESH_SH_EEESB_SD_Li128ELb0ELb1ELb1ELb0EEENS1_19SingleTileSchedulerILb0ELb1ELb1ELi128EEEEEEEEEvNT_6ParamsE)
        .other          _ZN7cutlass13device_kernelIN5flash19enable_sm80_to_sm89INS1_16FlashAttnFwdSm80INS1_25CollectiveMainloopFwdSm80ILi4ELi1ELb0EN4cute5tupleIJNS5_1CILi128EEENS7_ILi64EEES8_EEELi128ENS_6half_tEfNS_4arch4Sm80ELb0ELb0ELb0ELb0ELb1ELb0ELb1ELb1EEENS1_21CollectiveEpilogueFwdINS6_IJS8_S8_S9_EEENS6_IJNS7_ILi1EEESH_SH_EEESB_SD_Li128ELb0ELb1ELb1ELb0EEENS1_19SingleTileSchedulerILb0ELb1ELb1ELi128EEEEEEEEEvNT_6ParamsE,@"STO_CUDA_ENTRY STV_DEFAULT"
_ZN7cutlass13device_kernelIN5flash19enable_sm80_to_sm89INS1_16FlashAttnFwdSm80INS1_25CollectiveMainloopFwdSm80ILi4ELi1ELb0EN4cute5tupleIJNS5_1CILi128EEENS7_ILi64EEES8_EEELi128ENS_6half_tEfNS_4arch4Sm80ELb0ELb0ELb0ELb0ELb1ELb0ELb1ELb1EEENS1_21CollectiveEpilogueFwdINS6_IJS8_S8_S9_EEENS6_IJNS7_ILi1EEESH_SH_EEESB_SD_Li128ELb0ELb1ELb1ELb0EEENS1_19SingleTileSchedulerILb0ELb1ELb1ELi128EEEEEEEEEvNT_6ParamsE:
[----:B------:R-:W-:Y:S01]  /*0000*/  LDC R1, c[0x0][0x28] ;  /* 0x00000a00ff017b82 */ /* 0x000fe20000000800 */
[----:B------:R-:W-:Y:S05]  /*0010*/  EXIT ;  /* 0x000000000000794d */ /* 0x000fea0003800000 */
.L_x_15:
        /* <DEDUP_REMOVED lines=14> */
.L_x_39:


//--------------------- .text._ZN7cutlass13device_kernelIN5flash19enable_sm80_to_sm89INS1_16FlashAttnFwdSm80INS1_25CollectiveMainloopFwdSm80ILi8ELi1ELb1EN4cute5tupleIJNS5_1CILi128EEENS7_ILi112EEES8_EEELi128ENS_6half_tEfNS_4arch4Sm80ELb0ELb0ELb0ELb1ELb1ELb0ELb1ELb1EEENS1_21CollectiveEpilogueFwdINS6_IJS8_S8_S9_EEENS6_IJNS7_ILi1EEESH_SH_EEESB_SD_Li256ELb1ELb1ELb1ELb0EEENS1_36VarlenDynamicPersistentTileSchedulerILi128ELi112ELi256ELi256ELb1ELb1ELb0ELb0ELb1ELb1EEEEEEEEEvNT_6ParamsE --------------------------
	.section	.text._ZN7cutlass13device_kernelIN5flash19enable_sm80_to_sm89INS1_16FlashAttnFwdSm80INS1_25CollectiveMainloopFwdSm80ILi8ELi1ELb1EN4cute5tupleIJNS5_1CILi128EEENS7_ILi112EEES8_EEELi128ENS_6half_tEfNS_4arch4Sm80ELb0ELb0ELb0ELb1ELb1ELb0ELb1ELb1EEENS1_21CollectiveEpilogueFwdINS6_IJS8_S8_S9_EEENS6_IJNS7_ILi1EEESH_SH_EEESB_SD_Li256ELb1ELb1ELb1ELb0EEENS1_36VarlenDynamicPersistentTileSchedulerILi128ELi112ELi256ELi256ELb1ELb1ELb0ELb0ELb1ELb1EEEEEEEEEvNT_6ParamsE,"ax",@progbits
	.align	128
.text._ZN7cutlass13device_kernelIN5flash19enable_sm80_to_sm89INS1_16FlashAttnFwdSm80INS1_25CollectiveMainloopFwdSm80ILi8ELi1ELb1EN4cute5tupleIJNS5_1CILi128EEENS7_ILi112EEES8_EEELi128ENS_6half_tEfNS_4arch4Sm80ELb0ELb0ELb0ELb1ELb1ELb0ELb1ELb1EEENS1_21CollectiveEpilogueFwdINS6_IJS8_S8_S9_EEENS6_IJNS7_ILi1EEESH_SH_EEESB_SD_Li256ELb1ELb1ELb1ELb0EEENS1_36VarlenDynamicPersistentTileSchedulerILi128ELi112ELi256ELi256ELb1ELb1ELb0ELb0ELb1ELb1EEEEEEEEEvNT_6ParamsE:
        .type           _ZN7cutlass13device_kernelIN5flash19enable_sm80_to_sm89INS1_16FlashAttnFwdSm80INS1_25CollectiveMainloopFwdSm80ILi8ELi1ELb1EN4cute5tupleIJNS5_1CILi128EEENS7_ILi112EEES8_EEELi128ENS_6half_tEfNS_4arch4Sm80ELb0ELb0ELb0ELb1ELb1ELb0ELb1ELb1EEENS1_21CollectiveEpilogueFwdINS6_IJS8_S8_S9_EEENS6_IJNS7_ILi1EEESH_SH_EEESB_SD_Li256ELb1ELb1ELb1ELb0EEENS1_36VarlenDynamicPersistentTileSchedulerILi128ELi112ELi256ELi256ELb1ELb1ELb0ELb0ELb1ELb1EEEEEEEEEvNT_6ParamsE,@function
        .size           _ZN7cutlass13device_kernelIN5flash19enable_sm80_to_sm89INS1_16FlashAttnFwdSm80INS1_25CollectiveMainloopFwdSm80ILi8ELi1ELb1EN4cute5tupleIJNS5_1CILi128EEENS7_ILi112EEES8_EEELi128ENS_6half_tEfNS_4arch4Sm80ELb0ELb0ELb0ELb1ELb1ELb0ELb1ELb1EEENS1_21CollectiveEpilogueFwdINS6_IJS8_S8_S9_EEENS6_IJNS7_ILi1EEESH_SH_EEESB_SD_Li256ELb1ELb1ELb1ELb0EEENS1_36VarlenDynamicPersistentTileSchedulerILi128ELi112ELi256ELi256ELb1ELb1ELb0ELb0ELb1ELb1EEEEEEEEEvNT_6ParamsE,(.L_x_40 - _ZN7cutlass13device_kernelIN5flash19enable_sm80_to_sm89INS1_16FlashAttnFwdSm80INS1_25CollectiveMainloopFwdSm80ILi8ELi1ELb1EN4cute5tupleIJNS5_1CILi128EEENS7_ILi112EEES8_EEELi128ENS_6half_tEfNS_4arch4Sm80ELb0ELb0ELb0ELb1ELb1ELb0ELb1ELb1EEENS1_21CollectiveEpilogueFwdINS6_IJS8_S8_S9_EEENS6_IJNS7_ILi1EEESH_SH_EEESB_SD_Li256ELb1ELb1ELb1ELb0EEENS1_36VarlenDynamicPersistentTileSchedulerILi128ELi112ELi256ELi256ELb1ELb1ELb0ELb0ELb1ELb1EEEEEEEEEvNT_6ParamsE)
        .other          _ZN7cutlass13device_kernelIN5flash19enable_sm80_to_sm89INS1_16FlashAttnFwdSm80INS1_25CollectiveMainloopFwdSm80ILi8ELi1ELb1EN4cute5tupleIJNS5_1CILi128EEENS7_ILi112EEES8_EEELi128ENS_6half_tEfNS_4arch4Sm80ELb0ELb0ELb0ELb1ELb1ELb0ELb1ELb1EEENS1_21CollectiveEpilogueFwdINS6_IJS8_S8_S9_EEENS6_IJNS7_ILi1EEESH_SH_EEESB_SD_Li256ELb1ELb1ELb1ELb0EEENS1_36VarlenDynamicPersistentTileSchedulerILi128ELi112ELi256ELi256ELb1ELb1ELb0ELb0ELb1ELb1EEEEEEEEEvNT_6ParamsE,@"STO_CUDA_ENTRY STV_DEFAULT"
_ZN7cutlass13device_kernelIN5flash19enable_sm80_to_sm89INS1_16FlashAttnFwdSm80INS1_25CollectiveMainloopFwdSm80ILi8ELi1ELb1EN4cute5tupleIJNS5_1CILi128EEENS7_ILi112EEES8_EEELi128ENS_6half_tEfNS_4arch4Sm80ELb0ELb0ELb0ELb1ELb1ELb0ELb1ELb1EEENS1_21CollectiveEpilogueFwdINS6_IJS8_S8_S9_EEENS6_IJNS7_ILi1EEESH_SH_EEESB_SD_Li256ELb1ELb1ELb1ELb0EEENS1_36VarlenDynamicPersistentTileSchedulerILi128ELi112ELi256ELi256ELb1ELb1ELb0ELb0ELb1ELb1EEEEEEEEEvNT_6ParamsE:
[----:B------:R-:W-:Y:S01]  /*0000*/  LDC R1, c[0x0][0x28] ;  /* 0x00000a00ff017b82 */ /* 0x000fe20000000800 */
[----:B------:R-:W-:Y:S05]  /*0010*/  EXIT ;  /* 0x000000000000794d */ /* 0x000fea0003800000 */
.L_x_16:
        /* <DEDUP_REMOVED lines=14> */
.L_x_40:


//--------------------- .text._ZN7cutlass13device_kernelIN5flash19enable_sm80_to_sm89INS1_16FlashAttnFwdSm80INS1_25CollectiveMainloopFwdSm80ILi8ELi1ELb1EN4cute5tupleIJNS5_1CILi128EEENS7_ILi112EEES8_EEELi128ENS_6half_tEfNS_4arch4Sm80ELb0ELb0ELb0ELb1ELb1ELb1ELb1ELb1EEENS1_21CollectiveEpilogueFwdINS6_IJS8_S8_S9_EEENS6_IJNS7_ILi1EEESH_SH_EEESB_SD_Li256ELb1ELb1ELb1ELb0EEENS1_36VarlenDynamicPersistentTileSchedulerILi128ELi112ELi256ELi256ELb1ELb1ELb0ELb0ELb1ELb1EEEEEEEEEvNT_6ParamsE --------------------------
	.section	.text._ZN7cutlass13device_kernelIN5flash19enable_sm80_to_sm89INS1_16FlashAttnFwdSm80INS1_25CollectiveMainloopFwdSm80ILi8ELi1ELb1EN4cute5tupleIJNS5_1CILi128EEENS7_ILi112EEES8_EEELi128ENS_6half_tEfNS_4arch4Sm80ELb0ELb0ELb0ELb1ELb1ELb1ELb1ELb1EEENS1_21CollectiveEpilogueFwdINS6_IJS8_S8_S9_EEENS6_IJNS7_ILi1EEESH_SH_EEESB_SD_Li256ELb1ELb1ELb1ELb0EEENS1_36VarlenDynamicPersistentTileSchedulerILi128ELi112ELi256ELi256ELb1ELb1ELb0ELb0ELb1ELb1EEEEEEEEEvNT_6ParamsE,"ax",@progbits
	.align	128
.text._ZN7cutlass13device_kernelIN5flash19enable_sm80_to_sm89INS1_16FlashAttnFwdSm80INS1_25CollectiveMainloopFwdSm80ILi8ELi1ELb1EN4cute5tupleIJNS5_1CILi128EEENS7_ILi112EEES8_EEELi128ENS_6half_tEfNS_4arch4Sm80ELb0ELb0ELb0ELb1ELb1ELb1ELb1ELb1EEENS1_21CollectiveEpilogueFwdINS6_IJS8_S8_S9_EEENS6_IJNS7_ILi1EEESH_SH_EEESB_SD_Li256ELb1ELb1ELb1ELb0EEENS1_36VarlenDynamicPersistentTileSchedulerILi128ELi112ELi256ELi256ELb1ELb1ELb0ELb0ELb1ELb1EEEEEEEEEvNT_6ParamsE:
        .type           _ZN7cutlass13device_kernelIN5flash19enable_sm80_to_sm89INS1_16FlashAttnFwdSm80INS1_25CollectiveMainloopFwdSm80ILi8ELi1ELb1EN4cute5tupleIJNS5_1CILi128EEENS7_ILi112EEES8_EEELi128ENS_6half_tEfNS_4arch4Sm80ELb0ELb0ELb0ELb1ELb1ELb1ELb1ELb1EEENS1_21CollectiveEpilogueFwdINS6_IJS8_S8_S9_EEENS6_IJNS7_ILi1EEESH_SH_EEESB_SD_Li256ELb1ELb1ELb1ELb0EEENS1_36VarlenDynamicPersistentTileSchedulerILi128ELi112ELi256ELi256ELb1ELb1ELb0ELb0ELb1ELb1EEEEEEEEEvNT_6ParamsE,@function
        .size           _ZN7cutlass13device_kernelIN5flash19enable_sm80_to_sm89INS1_16FlashAttnFwdSm80INS1_25CollectiveMainloopFwdSm80ILi8ELi1ELb1EN4cute5tupleIJNS5_1CILi128EEENS7_ILi112EEES8_EEELi128ENS_6half_tEfNS_4arch4Sm80ELb0ELb0ELb0ELb1ELb1ELb1ELb1ELb1EEENS1_21CollectiveEpilogueFwdINS6_IJS8_S8_S9_EEENS6_IJNS7_ILi1EEESH_SH_EEESB_SD_Li256ELb1ELb1ELb1ELb0EEENS1_36VarlenDynamicPersistentTileSchedulerILi128ELi112ELi256ELi256ELb1ELb1ELb0ELb0ELb1ELb1EEEEEEEEEvNT_6ParamsE,(.L_x_41 - _ZN7cutlass13device_kernelIN5flash19enable_sm80_to_sm89INS1_16FlashAttnFwdSm80INS1_25CollectiveMainloopFwdSm80ILi8ELi1ELb1EN4cute5tupleIJNS5_1CILi128EEENS7_ILi112EEES8_EEELi128ENS_6half_tEfNS_4arch4Sm80ELb0ELb0ELb0ELb1ELb1ELb1ELb1ELb1EEENS1_21CollectiveEpilogueFwdINS6_IJS8_S8_S9_EEENS6_IJNS7_ILi1EEESH_SH_EEESB_SD_Li256ELb1ELb1ELb1ELb0EEENS1_36VarlenDynamicPersistentTileSchedulerILi128ELi112ELi256ELi256ELb1ELb1ELb0ELb0ELb1ELb1EEEEEEEEEvNT_6ParamsE)
        .other          _ZN7cutlass13device_kernelIN5flash19enable_sm80_to_sm89INS1_16FlashAttnFwdSm80INS1_25CollectiveMainloopFwdSm80ILi8ELi1ELb1EN4cute5tupleIJNS5_1CILi128EEENS7_ILi112EEES8_EEELi128ENS_6half_tEfNS_4arch4Sm80ELb0ELb0ELb0ELb1ELb1ELb1ELb1ELb1EEENS1_21CollectiveEpilogueFwdINS6_IJS8_S8_S9_EEENS6_IJNS7_ILi1EEESH_SH_EEESB_SD_Li256ELb1ELb1ELb1ELb0EEENS1_36VarlenDynamicPersistentTileSchedulerILi128ELi112ELi256ELi256ELb1ELb1ELb0ELb0ELb1ELb1EEEEEEEEEvNT_6ParamsE,@"STO_CUDA_ENTRY STV_DEFAULT"
_ZN7cutlass13device_kernelIN5flash19enable_sm80_to_sm89INS1_16FlashAttnFwdSm80INS1_25CollectiveMainloopFwdSm80ILi8ELi1ELb1EN4cute5tupleIJNS5_1CILi128EEENS7_ILi112EEES8_EEELi128ENS_6half_tEfNS_4arch4Sm80ELb0ELb0ELb0ELb1ELb1ELb1ELb1ELb1EEENS1_21CollectiveEpilogueFwdINS6_IJS8_S8_S9_EEENS6_IJNS7_ILi1EEESH_SH_EEESB_SD_Li256ELb1ELb1ELb1ELb0EEENS1_36VarlenDynamicPersistentTileSchedulerILi128ELi112ELi256ELi256ELb1ELb1ELb0ELb0ELb1ELb1EEEEEEEEEvNT_6ParamsE:
[----:B------:R-:W-:Y:S01]  /*0000*/  LDC R1, c[0x0][0x28] ;  /* 0x00000a00ff017b82 */ /* 0x000fe20000000800 */
[----:B------:R-:W-:Y:S05]  /*0010*/  EXIT ;  /* 0x000000000000794d */ /* 0x000fea0003800000 */
.L_x_17:
        /* <DEDUP_REMOVED lines=14> */
.L_x_41:


//--------------------- .text._ZN7cutlass13device_kernelIN5flash19enable_sm80_to_sm89INS1_16FlashAttnFwdSm80INS1_25CollectiveMainloopFwdSm80ILi4ELi1ELb0EN4cute5tupleIJNS5_1CILi128EEENS7_ILi48EEES8_EEELi128ENS_6half_tEfNS_4arch4Sm80ELb0ELb1ELb0ELb0ELb1ELb0ELb1ELb1EEENS1_21CollectiveEpilogueFwdINS6_IJS8_S8_S9_EEENS6_IJNS7_ILi1EEESH_SH_EEESB_SD_Li128ELb0ELb1ELb1ELb0EEENS1_19SingleTileSchedulerILb0ELb1ELb1ELi128EEEEEEEEEvNT_6ParamsE --------------------------
	.section	.text._ZN7cutlass13device_kernelIN5flash19enable_sm80_to_sm89INS1_16FlashAttnFwdSm80INS1_25CollectiveMainloopFwdSm80ILi4ELi1ELb0EN4cute5tupleIJNS5_1CILi128EEENS7_ILi48EEES8_EEELi128ENS_6half_tEfNS_4arch4Sm80ELb0ELb1ELb0ELb0ELb1ELb0ELb1ELb1EEENS1_21CollectiveEpilogueFwdINS6_IJS8_S8_S9_EEENS6_IJNS7_ILi1EEESH_SH_EEESB_SD_Li128ELb0ELb1ELb1ELb0EEENS1_19SingleTileSchedulerILb0ELb1ELb1ELi128EEEEEEEEEvNT_6ParamsE,"ax",@progbits
	.align	128
.text._ZN7cutlass13device_kernelIN5flash19enable_sm80_to_sm89INS1_16FlashAttnFwdSm80INS1_25CollectiveMainloopFwdSm80ILi4ELi1ELb0EN4cute5tupleIJNS5_1CILi128EEENS7_ILi48EEES8_EEELi128ENS_6half_tEfNS_4arch4Sm80ELb0ELb1ELb0ELb0ELb1ELb0ELb1ELb1EEENS1_21CollectiveEpilogueFwdINS6_IJS8_S8_S9_EEENS6_IJNS7_ILi1EEESH_SH_EEESB_SD_Li128ELb0ELb1ELb1ELb0EEENS1_19SingleTileSchedulerILb0ELb1ELb1ELi128EEEEEEEEEvNT_6ParamsE:
        .type           _ZN7cutlass13device_kernelIN5flash19enable_sm80_to_sm89INS1_16FlashAttnFwdSm80INS1_25CollectiveMainloopFwdSm80ILi4ELi1ELb0EN4cute5tupleIJNS5_1CILi128EEENS7_ILi48EEES8_EEELi128ENS_6half_tEfNS_4arch4Sm80ELb0ELb1ELb0ELb0ELb1ELb0ELb1ELb1EEENS1_21CollectiveEpilogueFwdINS6_IJS8_S8_S9_EEENS6_IJNS7_ILi1EEESH_SH_EEESB_SD_Li128ELb0ELb1ELb1ELb0EEENS1_19SingleTileSchedulerILb0ELb1ELb1ELi128EEEEEEEEEvNT_6ParamsE,@function
        .size           _ZN7cutlass13device_kernelIN5flash19enable_sm80_to_sm89INS1_16FlashAttnFwdSm80INS1_25CollectiveMainloopFwdSm80ILi4ELi1ELb0EN4cute5tupleIJNS5_1CILi128EEENS7_ILi48EEES8_EEELi128ENS_6half_tEfNS_4arch4Sm80ELb0ELb1ELb0ELb0ELb1ELb0ELb1ELb1EEENS1_21CollectiveEpilogueFwdINS6_IJS8_S8_S9_EEENS6_IJNS7_ILi1EEESH_SH_EEESB_SD_Li128ELb0ELb1ELb1ELb0EEENS1_19SingleTileSchedulerILb0ELb1ELb1ELi128EEEEEEEEEvNT_6ParamsE,(.L_x_42 - _ZN7cutlass13device_kernelIN5flash19enable_sm80_to_sm89INS1_16FlashAttnFwdSm80INS1_25CollectiveMainloopFwdSm80ILi4ELi1ELb0EN4cute5tupleIJNS5_1CILi128EEENS7_ILi48EEES8_EEELi128ENS_6half_tEfNS_4arch4Sm80ELb0ELb1ELb0ELb0ELb1ELb0ELb1ELb1EEENS1_21CollectiveEpilogueFwdINS6_IJS8_S8_S9_EEENS6_IJNS7_ILi1EEESH_SH_EEESB_SD_Li128ELb0ELb1ELb1ELb0EEENS1_19SingleTileSchedulerILb0ELb1ELb1ELi128EEEEEEEEEvNT_6ParamsE)
        .other          _ZN7cutlass13device_kernelIN5flash19enable_sm80_to_sm89INS1_16FlashAttnFwdSm80INS1_25CollectiveMainloopFwdSm80ILi4ELi1ELb0EN4cute5tupleIJNS5_1CILi128EEENS7_ILi48EEES8_EEELi128ENS_6half_tEfNS_4arch4Sm80ELb0ELb1ELb0ELb0ELb1ELb0ELb1ELb1EEENS1_21CollectiveEpilogueFwdINS6_IJS8_S8_S9_EEENS6_IJNS7_ILi1EEESH_SH_EEESB_SD_Li128ELb0ELb1ELb1ELb0EEENS1_19SingleTileSchedulerILb0ELb1ELb1ELi128EEEEEEEEEvNT_6ParamsE,@"STO_CUDA_ENTRY STV_DEFAULT"
_ZN7cutlass13device_kernelIN5flash19enable_sm80_to_sm89INS1_16FlashAttnFwdSm80INS1_25CollectiveMainloopFwdSm80ILi4ELi1ELb0EN4cute5tupleIJNS5_1CILi128EEENS7_ILi48EEES8_EEELi128ENS_6half_tEfNS_4arch4Sm80ELb0ELb1ELb0ELb0ELb1ELb0ELb1ELb1EEENS1_21CollectiveEpilogueFwdINS6_IJS8_S8_S9_EEENS6_IJNS7_ILi1EEESH_SH_EEESB_SD_Li128ELb0ELb1ELb1ELb0EEENS1_19SingleTileSchedulerILb0ELb1ELb1ELi128EEEEEEEEEvNT_6ParamsE:
[----:B------:R-:W-:Y:S01]  /*0000*/  LDC R1, c[0x0][0x28] ;  /* 0x00000a00ff017b82 */ /* 0x000fe20000000800 */
[----:B------:R-:W-:Y:S05]  /*0010*/  EXIT ;  /* 0x000000000000794d */ /* 0x000fea0003800000 */
.L_x_18:
        /* <DEDUP_REMOVED lines=14> */
.L_x_42:


//--------------------- .text._ZN7cutlass13device_kernelIN5flash19enable_sm80_to_sm89INS1_16FlashAttnFwdSm80INS1_25CollectiveMainloopFwdSm80ILi8ELi1ELb1EN4cute5tupleIJNS5_1CILi128EEENS7_ILi96EEES8_EEELi128ENS_6half_tEfNS_4arch4Sm80ELb0ELb1ELb0ELb1ELb1ELb0ELb1ELb1EEENS1_21CollectiveEpilogueFwdINS6_IJS8_S8_S9_EEENS6_IJNS7_ILi1EEESH_SH_EEESB_SD_Li256ELb1ELb1ELb1ELb0EEENS1_36VarlenDynamicPersistentTileSchedulerILi128ELi96ELi256ELi256ELb1ELb1ELb0ELb1ELb0ELb1EEEEEEEEEvNT_6ParamsE --------------------------
	.section	.text._ZN7cutlass13device_kernelIN5flash19enable_sm80_to_sm89INS1_16FlashAttnFwdSm80INS1_25CollectiveMainloopFwdSm80ILi8ELi1ELb1EN4cute5tupleIJNS5_1CILi128EEENS7_ILi96EEES8_EEELi128ENS_6half_tEfNS_4arch4Sm80ELb0ELb1ELb0ELb1ELb1ELb0ELb1ELb1EEENS1_21CollectiveEpilogueFwdINS6_IJS8_S8_S9_EEENS6_IJNS7_ILi1EEESH_SH_EEESB_SD_Li256ELb1ELb1ELb1ELb0EEENS1_36VarlenDynamicPersistentTileSchedulerILi128ELi96ELi256ELi256ELb1ELb1ELb0ELb1ELb0ELb1EEEEEEEEEvNT_6ParamsE,"ax",@progbits
	.align	128
.text._ZN7cutlass13device_kernelIN5flash19enable_sm80_to_sm89INS1_16FlashAttnFwdSm80INS1_25CollectiveMainloopFwdSm80ILi8ELi1ELb1EN4cute5tupleIJNS5_1CILi128EEENS7_ILi96EEES8_EEELi128ENS_6half_tEfNS_4arch4Sm80ELb0ELb1ELb0ELb1ELb1ELb0ELb1ELb1EEENS1_21CollectiveEpilogueFwdINS6_IJS8_S8_S9_EEENS6_IJNS7_ILi1EEESH_SH_EEESB_SD_Li256ELb1ELb1ELb1ELb0EEENS1_36VarlenDynamicPersistentTileSchedulerILi128ELi96ELi256ELi256ELb1ELb1ELb0ELb1ELb0ELb1EEEEEEEEEvNT_6ParamsE:
        .type           _ZN7cutlass13device_kernelIN5flash19enable_sm80_to_sm89INS1_16FlashAttnFwdSm80INS1_25CollectiveMainloopFwdSm80ILi8ELi1ELb1EN4cute5tupleIJNS5_1CILi128EEENS7_ILi96EEES8_EEELi128ENS_6half_tEfNS_4arch4Sm80ELb0ELb1ELb0ELb1ELb1ELb0ELb1ELb1EEENS1_21CollectiveEpilogueFwdINS6_IJS8_S8_S9_EEENS6_IJNS7_ILi1EEESH_SH_EEESB_SD_Li256ELb1ELb1ELb1ELb0EEENS1_36VarlenDynamicPersistentTileSchedulerILi128ELi96ELi256ELi256ELb1ELb1ELb0ELb1ELb0ELb1EEEEEEEEEvNT_6ParamsE,@function
        .size           _ZN7cutlass13device_kernelIN5flash19enable_sm80_to_sm89INS1_16FlashAttnFwdSm80INS1_25CollectiveMainloopFwdSm80ILi8ELi1ELb1EN4cute5tupleIJNS5_1CILi128EEENS7_ILi96EEES8_EEELi128ENS_6half_tEfNS_4arch4Sm80ELb0ELb1ELb0ELb1ELb1ELb0ELb1ELb1EEENS1_21CollectiveEpilogueFwdINS6_IJS8_S8_S9_EEENS6_IJNS7_ILi1EEESH_SH_EEESB_SD_Li256ELb1ELb1ELb1ELb0EEENS1_36VarlenDynamicPersistentTileSchedulerILi128ELi96ELi256ELi256ELb1ELb1ELb0ELb1ELb0ELb1EEEEEEEEEvNT_6ParamsE,(.L_x_43 - _ZN7cutlass13device_kernelIN5flash19enable_sm80_to_sm89INS1_16FlashAttnFwdSm80INS1_25CollectiveMainloopFwdSm80ILi8ELi1ELb1EN4cute5tupleIJNS5_1CILi128EEENS7_ILi96EEES8_EEELi128ENS_6half_tEfNS_4arch4Sm80ELb0ELb1ELb0ELb1ELb1ELb0ELb1ELb1EEENS1_21CollectiveEpilogueFwdINS6_IJS8_S8_S9_EEENS6_IJNS7_ILi1EEESH_SH_EEESB_SD_Li256ELb1ELb1ELb1ELb0EEENS1_36VarlenDynamicPersistentTileSchedulerILi128ELi96ELi256ELi256ELb1ELb1ELb0ELb1ELb0ELb1EEEEEEEEEvNT_6ParamsE)
        .other          _ZN7cutlass13device_kernelIN5flash19enable_sm80_to_sm89INS1_16FlashAttnFwdSm80INS1_25CollectiveMainloopFwdSm80ILi8ELi1ELb1EN4cute5tupleIJNS5_1CILi128EEENS7_ILi96EEES8_EEELi128ENS_6half_tEfNS_4arch4Sm80ELb0ELb1ELb0ELb1ELb1ELb0ELb1ELb1EEENS1_21CollectiveEpilogueFwdINS6_IJS8_S8_S9_EEENS6_IJNS7_ILi1EEESH_SH_EEESB_SD_Li256ELb1ELb1ELb1ELb0EEENS1_36VarlenDynamicPersistentTileSchedulerILi128ELi96ELi256ELi256ELb1ELb1ELb0ELb1ELb0ELb1EEEEEEEEEvNT_6ParamsE,@"STO_CUDA_ENTRY STV_DEFAULT"
_ZN7cutlass13device_kernelIN5flash19enable_sm80_to_sm89INS1_16FlashAttnFwdSm80INS1_25CollectiveMainloopFwdSm80ILi8ELi1ELb1EN4cute5tupleIJNS5_1CILi128EEENS7_ILi96EEES8_EEELi128ENS_6half_tEfNS_4arch4Sm80ELb0ELb1ELb0ELb1ELb1ELb0ELb1ELb1EEENS1_21CollectiveEpilogueFwdINS6_IJS8_S8_S9_EEENS6_IJNS7_ILi1EEESH_SH_EEESB_SD_Li256ELb1ELb1ELb1ELb0EEENS1_36VarlenDynamicPersistentTileSchedulerILi128ELi96ELi256ELi256ELb1ELb1ELb0ELb1ELb0ELb1EEEEEEEEEvNT_6ParamsE:
[----:B------:R-:W-:Y:S01]  /*0000*/  LDC R1, c[0x0][0x28] ;  /* 0x00000a00ff017b82 */ /* 0x000fe20000000800 */
[----:B------:R-:W-:Y:S05]  /*0010*/  EXIT ;  /* 0x000000000000794d */ /* 0x000fea0003800000 */
.L_x_19:
        /* <DEDUP_REMOVED lines=14> */
.L_x_43:


//--------------------- .text._ZN7cutlass13device_kernelIN5flash19enable_sm80_to_sm89INS1_16FlashAttnFwdSm80INS1_25CollectiveMainloopFwdSm80ILi8ELi1ELb1EN4cute5tupleIJNS5_1CILi128EEENS7_ILi96EEES8_EEELi128ENS_6half_tEfNS_4arch4Sm80ELb0ELb1ELb0ELb1ELb1ELb1ELb1ELb1EEENS1_21CollectiveEpilogueFwdINS6_IJS8_S8_S9_EEENS6_IJNS7_ILi1EEESH_SH_EEESB_SD_Li256ELb1ELb1ELb1ELb0EEENS1_36VarlenDynamicPersistentTileSchedulerILi128ELi96ELi256ELi256ELb1ELb1ELb0ELb1ELb0ELb1EEEEEEEEEvNT_6ParamsE --------------------------
	.section	.text._ZN7cutlass13device_kernelIN5flash19enable_sm80_to_sm89INS1_16FlashAttnFwdSm80INS1_25CollectiveMainloopFwdSm80ILi8ELi1ELb1EN4cute5tupleIJNS5_1CILi128EEENS7_ILi96EEES8_EEELi128ENS_6half_tEfNS_4arch4Sm80ELb0ELb1ELb0ELb1ELb1ELb1ELb1ELb1EEENS1_21CollectiveEpilogueFwdINS6_IJS8_S8_S9_EEENS6_IJNS7_ILi1EEESH_SH_EEESB_SD_Li256ELb1ELb1ELb1ELb0EEENS1_36VarlenDynamicPersistentTileSchedulerILi128ELi96ELi256ELi256ELb1ELb1ELb0ELb1ELb0ELb1EEEEEEEEEvNT_6ParamsE,"ax",@progbits
	.align	128
.text._ZN7cutlass13device_kernelIN5flash19enable_sm80_to_sm89INS1_16FlashAttnFwdSm80INS1_25CollectiveMainloopFwdSm80ILi8ELi1ELb1EN4cute5tupleIJNS5_1CILi128EEENS7_ILi96EEES8_EEELi128ENS_6half_tEfNS_4arch4Sm80ELb0ELb1ELb0ELb1ELb1ELb1ELb1ELb1EEENS1_21CollectiveEpilogueFwdINS6_IJS8_S8_S9_EEENS6_IJNS7_ILi1EEESH_SH_EEESB_SD_Li256ELb1ELb1ELb1ELb0EEENS1_36VarlenDynamicPersistentTileSchedulerILi128ELi96ELi256ELi256ELb1ELb1ELb0ELb1ELb0ELb1EEEEEEEEEvNT_6ParamsE:
        .type           _ZN7cutlass13device_kernelIN5flash19enable_sm80_to_sm89INS1_16FlashAttnFwdSm80INS1_25CollectiveMainloopFwdSm80ILi8ELi1ELb1EN4cute5tupleIJNS5_1CILi128EEENS7_ILi96EEES8_EEELi128ENS_6half_tEfNS_4arch4Sm80ELb0ELb1ELb0ELb1ELb1ELb1ELb1ELb1EEENS1_21CollectiveEpilogueFwdINS6_IJS8_S8_S9_EEENS6_IJNS7_ILi1EEESH_SH_EEESB_SD_Li256ELb1ELb1ELb1ELb0EEENS1_36VarlenDynamicPersistentTileSchedulerILi128ELi96ELi256ELi256ELb1ELb1ELb0ELb1ELb0ELb1EEEEEEEEEvNT_6ParamsE,@function
        .size           _ZN7cutlass13device_kernelIN5flash19enable_sm80_to_sm89INS1_16FlashAttnFwdSm80INS1_25CollectiveMainloopFwdSm80ILi8ELi1ELb1EN4cute5tupleIJNS5_1CILi128EEENS7_ILi96EEES8_EEELi128ENS_6half_tEfNS_4arch4Sm80ELb0ELb1ELb0ELb1ELb1ELb1ELb1ELb1EEENS1_21CollectiveEpilogueFwdINS6_IJS8_S8_S9_EEENS6_IJNS7_ILi1EEESH_SH_EEESB_SD_Li256ELb1ELb1ELb1ELb0EEENS1_36VarlenDynamicPersistentTileSchedulerILi128ELi96ELi256ELi256ELb1ELb1ELb0ELb1ELb0ELb1EEEEEEEEEvNT_6ParamsE,(.L_x_44 - _ZN7cutlass13device_kernelIN5flash19enable_sm80_to_sm89INS1_16FlashAttnFwdSm80INS1_25CollectiveMainloopFwdSm80ILi8ELi1ELb1EN4cute5tupleIJNS5_1CILi128EEENS7_ILi96EEES8_EEELi128ENS_6half_tEfNS_4arch4Sm80ELb0ELb1ELb0ELb1ELb1ELb1ELb1ELb1EEENS1_21CollectiveEpilogueFwdINS6_IJS8_S8_S9_EEENS6_IJNS7_ILi1EEESH_SH_EEESB_SD_Li256ELb1ELb1ELb1ELb0EEENS1_36VarlenDynamicPersistentTileSchedulerILi128ELi96ELi256ELi256ELb1ELb1ELb0ELb1ELb0ELb1EEEEEEEEEvNT_6ParamsE)
        .other          _ZN7cutlass13device_kernelIN5flash19enable_sm80_to_sm89INS1_16FlashAttnFwdSm80INS1_25CollectiveMainloopFwdSm80ILi8ELi1ELb1EN4cute5tupleIJNS5_1CILi128EEENS7_ILi96EEES8_EEELi128ENS_6half_tEfNS_4arch4Sm80ELb0ELb1ELb0ELb1ELb1ELb1ELb1ELb1EEENS1_21CollectiveEpilogueFwdINS6_IJS8_S8_S9_EEENS6_IJNS7_ILi1EEESH_SH_EEESB_SD_Li256ELb1ELb1ELb1ELb0EEENS1_36VarlenDynamicPersistentTileSchedulerILi128ELi96ELi256ELi256ELb1ELb1ELb0ELb1ELb0ELb1EEEEEEEEEvNT_6ParamsE,@"STO_CUDA_ENTRY STV_DEFAULT"
_ZN7cutlass13device_kernelIN5flash19enable_sm80_to_sm89INS1_16FlashAttnFwdSm80INS1_25CollectiveMainloopFwdSm80ILi8ELi1ELb1EN4cute5tupleIJNS5_1CILi128EEENS7_ILi96EEES8_EEELi128ENS_6half_tEfNS_4arch4Sm80ELb0ELb1ELb0ELb1ELb1ELb1ELb1ELb1EEENS1_21CollectiveEpilogueFwdINS6_IJS8_S8_S9_EEENS6_IJNS7_ILi1EEESH_SH_EEESB_SD_Li256ELb1ELb1ELb1ELb0EEENS1_36VarlenDynamicPersistentTileSchedulerILi128ELi96ELi256ELi256ELb1ELb1ELb0ELb1ELb0ELb1EEEEEEEEEvNT_6ParamsE:
[----:B------:R-:W-:Y:S01]  /*0000*/  LDC R1, c[0x0][0x28] ;  /* 0x00000a00ff017b82 */ /* 0x000fe20000000800 */
[----:B------:R-:W-:Y:S05]  /*0010*/  EXIT ;  /* 0x000000000000794d */ /* 0x000fea0003800000 */
.L_x_20:
        /* <DEDUP_REMOVED lines=14> */
.L_x_44:


//--------------------- .text._ZN7cutlass13device_kernelIN5flash19enable_sm80_to_sm89INS1_16FlashAttnFwdSm80INS1_25CollectiveMainloopFwdSm80ILi4ELi1ELb0EN4cute5tupleIJNS5_1CILi128EEENS7_ILi64EEES8_EEELi128ENS_6half_tEfNS_4arch4Sm80ELb1ELb0ELb0ELb0ELb1ELb0ELb1ELb1EEENS1_21CollectiveEpilogueFwdINS6_IJS8_S8_S9_EEENS6_IJNS7_ILi1EEESH_SH_EEESB_SD_Li128ELb0ELb1ELb1ELb0EEENS1_30DynamicPersistentTileSchedulerILi128ELi128ELb1ELb1ELb0EEEEEEEEEvNT_6ParamsE --------------------------
	.section	.text._ZN7cutlass13device_kernelIN5flash19enable_sm80_to_sm89INS1_16FlashAttnFwdSm80INS1_25CollectiveMainloopFwdSm80ILi4ELi1ELb0EN4cute5tupleIJNS5_1CILi128EEENS7_ILi64EEES8_EEELi128ENS_6half_tEfNS_4arch4Sm80ELb1ELb0ELb0ELb0ELb1ELb0ELb1ELb1EEENS1_21CollectiveEpilogueFwdINS6_IJS8_S8_S9_EEENS6_IJNS7_ILi1EEESH_SH_EEESB_SD_Li128ELb0ELb1ELb1ELb0EEENS1_30DynamicPersistentTileSchedulerILi128ELi128ELb1ELb1ELb0EEEEEEEEEvNT_6ParamsE,"ax",@progbits
	.align	128
.text._ZN7cutlass13device_kernelIN5flash19enable_sm80_to_sm89INS1_16FlashAttnFwdSm80INS1_25CollectiveMainloopFwdSm80ILi4ELi1ELb0EN4cute5tupleIJNS5_1CILi128EEENS7_ILi64EEES8_EEELi128ENS_6half_tEfNS_4arch4Sm80ELb1ELb0ELb0ELb0ELb1ELb0ELb1ELb1EEENS1_21CollectiveEpilogueFwdINS6_IJS8_S8_S9_EEENS6_IJNS7_ILi1EEESH_SH_EEESB_SD_Li128ELb0ELb1ELb1ELb0EEENS1_30DynamicPersistentTileSchedulerILi128ELi128ELb1ELb1ELb0EEEEEEEEEvNT_6ParamsE:
        .type           _ZN7cutlass13device_kernelIN5flash19enable_sm80_to_sm89INS1_16FlashAttnFwdSm80INS1_25CollectiveMainloopFwdSm80ILi4ELi1ELb0EN4cute5tupleIJNS5_1CILi128EEENS7_ILi64EEES8_EEELi128ENS_6half_tEfNS_4arch4Sm80ELb1ELb0ELb0ELb0ELb1ELb0ELb1ELb1EEENS1_21CollectiveEpilogueFwdINS6_IJS8_S8_S9_EEENS6_IJNS7_ILi1EEESH_SH_EEESB_SD_Li128ELb0ELb1ELb1ELb0EEENS1_30DynamicPersistentTileSchedulerILi128ELi128ELb1ELb1ELb0EEEEEEEEEvNT_6ParamsE,@function
        .size           _ZN7cutlass13device_kernelIN5flash19enable_sm80_to_sm89INS1_16FlashAttnFwdSm80INS1_25CollectiveMainloopFwdSm80ILi4ELi1ELb0EN4cute5tupleIJNS5_1CILi128EEENS7_ILi64EEES8_EEELi128ENS_6half_tEfNS_4arch4Sm80ELb1ELb0ELb0ELb0ELb1ELb0ELb1ELb1EEENS1_21CollectiveEpilogueFwdINS6_IJS8_S8_S9_EEENS6_IJNS7_ILi1EEESH_SH_EEESB_SD_Li128ELb0ELb1ELb1ELb0EEENS1_30DynamicPersistentTileSchedulerILi128ELi128ELb1ELb1ELb0EEEEEEEEEvNT_6ParamsE,(.L_x_45 - _ZN7cutlass13device_kernelIN5flash19enable_sm80_to_sm89INS1_16FlashAttnFwdSm80INS1_25CollectiveMainloopFwdSm80ILi4ELi1ELb0EN4cute5tupleIJNS5_1CILi128EEENS7_ILi64EEES8_EEELi128ENS_6half_tEfNS_4arch4Sm80ELb1ELb0ELb0ELb0ELb1ELb0ELb1ELb1EEENS1_21CollectiveEpilogueFwdINS6_IJS8_S8_S9_EEENS6_IJNS7_ILi1EEESH_SH_EEESB_SD_Li128ELb0ELb1ELb1ELb0EEENS1_30DynamicPersistentTileSchedulerILi128ELi128ELb1ELb1ELb0EEEEEEEEEvNT_6ParamsE)
        .other          _ZN7cutlass13device_kernelIN5flash19enable_sm80_to_sm89INS1_16FlashAttnFwdSm80INS1_25CollectiveMainloopFwdSm80ILi4ELi1ELb0EN4cute5tupleIJNS5_1CILi128EEENS7_ILi64EEES8_EEELi128ENS_6half_tEfNS_4arch4Sm80ELb1ELb0ELb0ELb0ELb1ELb0ELb1ELb1EEENS1_21CollectiveEpilogueFwdINS6_IJS8_S8_S9_EEENS6_IJNS7_ILi1EEESH_SH_EEESB_SD_Li128ELb0ELb1ELb1ELb0EEENS1_30DynamicPersistentTileSchedulerILi128ELi128ELb1ELb1ELb0EEEEEEEEEvNT_6ParamsE,@"STO_CUDA_ENTRY STV_DEFAULT"
_ZN7cutlass13device_kernelIN5flash19enable_sm80_to_sm89INS1_16FlashAttnFwdSm80INS1_25CollectiveMainloopFwdSm80ILi4ELi1ELb0EN4cute5tupleIJNS5_1CILi128EEENS7_ILi64EEES8_EEELi128ENS_6half_tEfNS_4arch4Sm80ELb1ELb0ELb0ELb0ELb1ELb0ELb1ELb1EEENS1_21CollectiveEpilogueFwdINS6_IJS8_S8_S9_EEENS6_IJNS7_ILi1EEESH_SH_EEESB_SD_Li128ELb0ELb1ELb1ELb0EEENS1_30DynamicPersistentTileSchedulerILi128ELi128ELb1ELb1ELb0EEEEEEEEEvNT_6ParamsE:
[----:B------:R-:W-:Y:S01]  /*0000*/  LDC R1, c[0x0][0x28] ;  /* 0x00000a00ff017b82 */ /* 0x000fe20000000800 */
[----:B------:R-:W-:Y:S05]  /*0010*/  EXIT ;  /* 0x000000000000794d */ /* 0x000fea0003800000 */
.L_x_21:
        /* <DEDUP_REMOVED lines=14> */
.L_x_45:


//--------------------- .text._ZN7cutlass13device_kernelIN5flash19enable_sm80_to_sm89INS1_16FlashAttnFwdSm80INS1_25CollectiveMainloopFwdSm80ILi8ELi1ELb1EN4cute5tupleIJNS5_1CILi128EEENS7_ILi112EEES8_EEELi128ENS_6half_tEfNS_4arch4Sm80ELb1ELb0ELb0ELb1ELb1ELb0ELb1ELb1EEENS1_21CollectiveEpilogueFwdINS6_IJS8_S8_S9_EEENS6_IJNS7_ILi1EEESH_SH_EEESB_SD_Li256ELb1ELb1ELb1ELb0EEENS1_36VarlenDynamicPersistentTileSchedulerILi128ELi112ELi256ELi256ELb1ELb1ELb0ELb1ELb1ELb1EEEEEEEEEvNT_6ParamsE --------------------------
	.section	.text._ZN7cutlass13device_kernelIN5flash19enable_sm80_to_sm89INS1_16FlashAttnFwdSm80INS1_25CollectiveMainloopFwdSm80ILi8ELi1ELb1EN4cute5tupleIJNS5_1CILi128EEENS7_ILi112EEES8_EEELi128ENS_6half_tEfNS_4arch4Sm80ELb1ELb0ELb0ELb1ELb1ELb0ELb1ELb1EEENS1_21CollectiveEpilogueFwdINS6_IJS8_S8_S9_EEENS6_IJNS7_ILi1EEESH_SH_EEESB_SD_Li256ELb1ELb1ELb1ELb0EEENS1_36VarlenDynamicPersistentTileSchedulerILi128ELi112ELi256ELi256ELb1ELb1ELb0ELb1ELb1ELb1EEEEEEEEEvNT_6ParamsE,"ax",@progbits
	.align	128
.text._ZN7cutlass13device_kernelIN5flash19enable_sm80_to_sm89INS1_16FlashAttnFwdSm80INS1_25CollectiveMainloopFwdSm80ILi8ELi1ELb1EN4cute5tupleIJNS5_1CILi128EEENS7_ILi112EEES8_EEELi128ENS_6half_tEfNS_4arch4Sm80ELb1ELb0ELb0ELb1ELb1ELb0ELb1ELb1EEENS1_21CollectiveEpilogueFwdINS6_IJS8_S8_S9_EEENS6_IJNS7_ILi1EEESH_SH_EEESB_SD_Li256ELb1ELb1ELb1ELb0EEENS1_36VarlenDynamicPersistentTileSchedulerILi128ELi112ELi256ELi256ELb1ELb1ELb0ELb1ELb1ELb1EEEEEEEEEvNT_6ParamsE:
        .type           _ZN7cutlass13device_kernelIN5flash19enable_sm80_to_sm89INS1_16FlashAttnFwdSm80INS1_25CollectiveMainloopFwdSm80ILi8ELi1ELb1EN4cute5tupleIJNS5_1CILi128EEENS7_ILi112EEES8_EEELi128ENS_6half_tEfNS_4arch4Sm80ELb1ELb0ELb0ELb1ELb1ELb0ELb1ELb1EEENS1_21CollectiveEpilogueFwdINS6_IJS8_S8_S9_EEENS6_IJNS7_ILi1EEESH_SH_EEESB_SD_Li256ELb1ELb1ELb1ELb0EEENS1_36VarlenDynamicPersistentTileSchedulerILi128ELi112ELi256ELi256ELb1ELb1ELb0ELb1ELb1ELb1EEEEEEEEEvNT_6ParamsE,@function
        .size           _ZN7cutlass13device_kernelIN5flash19enable_sm80_to_sm89INS1_16FlashAttnFwdSm80INS1_25CollectiveMainloopFwdSm80ILi8ELi1ELb1EN4cute5tupleIJNS5_1CILi128EEENS7_ILi112EEES8_EEELi128ENS_6half_tEfNS_4arch4Sm80ELb1ELb0ELb0ELb1ELb1ELb0ELb1ELb1EEENS1_21CollectiveEpilogueFwdINS6_IJS8_S8_S9_EEENS6_IJNS7_ILi1EEESH_SH_EEESB_SD_Li256ELb1ELb1ELb1ELb0EEENS1_36VarlenDynamicPersistentTileSchedulerILi128ELi112ELi256ELi256ELb1ELb1ELb0ELb1ELb1ELb1EEEEEEEEEvNT_6ParamsE,(.L_x_46 - _ZN7cutlass13device_kernelIN5flash19enable_sm80_to_sm89INS1_16FlashAttnFwdSm80INS1_25CollectiveMainloopFwdSm80ILi8ELi1ELb1EN4cute5tupleIJNS5_1CILi128EEENS7_ILi112EEES8_EEELi128ENS_6half_tEfNS_4arch4Sm80ELb1ELb0ELb0ELb1ELb1ELb0ELb1ELb1EEENS1_21CollectiveEpilogueFwdINS6_IJS8_S8_S9_EEENS6_IJNS7_ILi1EEESH_SH_EEESB_SD_Li256ELb1ELb1ELb1ELb0EEENS1_36VarlenDynamicPersistentTileSchedulerILi128ELi112ELi256ELi256ELb1ELb1ELb0ELb1ELb1ELb1EEEEEEEEEvNT_6ParamsE)
        .other          _ZN7cutlass13device_kernelIN5flash19enable_sm80_to_sm89INS1_16FlashAttnFwdSm80INS1_25CollectiveMainloopFwdSm80ILi8ELi1ELb1EN4cute5tupleIJNS5_1CILi128EEENS7_ILi112EEES8_EEELi128ENS_6half_tEfNS_4arch4Sm80ELb1ELb0ELb0ELb1ELb1ELb0ELb1ELb1EEENS1_21CollectiveEpilogueFwdINS6_IJS8_S8_S9_EEENS6_IJNS7_ILi1EEESH_SH_EEESB_SD_Li256ELb1ELb1ELb1ELb0EEENS1_36VarlenDynamicPersistentTileSchedulerILi128ELi112ELi256ELi256ELb1ELb1ELb0ELb1ELb1ELb1EEEEEEEEEvNT_6ParamsE,@"STO_CUDA_ENTRY STV_DEFAULT"
_ZN7cutlass13device_kernelIN5flash19enable_sm80_to_sm89INS1_16FlashAttnFwdSm80INS1_25CollectiveMainloopFwdSm80ILi8ELi1ELb1EN4cute5tupleIJNS5_1CILi128EEENS7_ILi112EEES8_EEELi128ENS_6half_tEfNS_4arch4Sm80ELb1ELb0ELb0ELb1ELb1ELb0ELb1ELb1EEENS1_21CollectiveEpilogueFwdINS6_IJS8_S8_S9_EEENS6_IJNS7_ILi1EEESH_SH_EEESB_SD_Li256ELb1ELb1ELb1ELb0EEENS1_36VarlenDynamicPersistentTileSchedulerILi128ELi112ELi256ELi256ELb1ELb1ELb0ELb1ELb1ELb1EEEEEEEEEvNT_6ParamsE:
[----:B------:R-:W-:Y:S01]  /*0000*/  LDC R1, c[0x0][0x28] ;  /* 0x00000a00ff017b82 */ /* 0x000fe20000000800 */
[----:B------:R-:W-:Y:S05]  /*0010*/  EXIT ;  /* 0x000000000000794d */ /* 0x000fea0003800000 */
.L_x_22:
        /* <DEDUP_REMOVED lines=14> */
.L_x_46:


//--------------------- .text._ZN7cutlass13device_kernelIN5flash19enable_sm80_to_sm89INS1_16FlashAttnFwdSm80INS1_25CollectiveMainloopFwdSm80ILi8ELi1ELb1EN4cute5tupleIJNS5_1CILi128EEENS7_ILi112EEES8_EEELi128ENS_6half_tEfNS_4arch4Sm80ELb1ELb0ELb0ELb1ELb1ELb1ELb1ELb1EEENS1_21CollectiveEpilogueFwdINS6_IJS8_S8_S9_EEENS6_IJNS7_ILi1EEESH_SH_EEESB_SD_Li256ELb1ELb1ELb1ELb0EEENS1_36VarlenDynamicPersistentTileSchedulerILi128ELi112ELi256ELi256ELb1ELb1ELb0ELb1ELb1ELb1EEEEEEEEEvNT_6ParamsE --------------------------
	.section	.text._ZN7cutlass13device_kernelIN5flash19enable_sm80_to_sm89INS1_16FlashAttnFwdSm80INS1_25CollectiveMainloopFwdSm80ILi8ELi1ELb1EN4cute5tupleIJNS5_1CILi128EEENS7_ILi112EEES8_EEELi128ENS_6half_tEfNS_4arch4Sm80ELb1ELb0ELb0ELb1ELb1ELb1ELb1ELb1EEENS1_21CollectiveEpilogueFwdINS6_IJS8_S8_S9_EEENS6_IJNS7_ILi1EEESH_SH_EEESB_SD_Li256ELb1ELb1ELb1ELb0EEENS1_36VarlenDynamicPersistentTileSchedulerILi128ELi112ELi256ELi256ELb1ELb1ELb0ELb1ELb1ELb1EEEEEEEEEvNT_6ParamsE,"ax",@progbits
	.align	128
.text._ZN7cutlass13device_kernelIN5flash19enable_sm80_to_sm89INS1_16FlashAttnFwdSm80INS1_25CollectiveMainloopFwdSm80ILi8ELi1ELb1EN4cute5tupleIJNS5_1CILi128EEENS7_ILi112EEES8_EEELi128ENS_6half_tEfNS_4arch4Sm80ELb1ELb0ELb0ELb1ELb1ELb1ELb1ELb1EEENS1_21CollectiveEpilogueFwdINS6_IJS8_S8_S9_EEENS6_IJNS7_ILi1EEESH_SH_EEESB_SD_Li256ELb1ELb1ELb1ELb0EEENS1_36VarlenDynamicPersistentTileSchedulerILi128ELi112ELi256ELi256ELb1ELb1ELb0ELb1ELb1ELb1EEEEEEEEEvNT_6ParamsE:
        .type           _ZN7cutlass13device_kernelIN5flash19enable_sm80_to_sm89INS1_16FlashAttnFwdSm80INS1_25CollectiveMainloopFwdSm80ILi8ELi1ELb1EN4cute5tupleIJNS5_1CILi128EEENS7_ILi112EEES8_EEELi128ENS_6half_tEfNS_4arch4Sm80ELb1ELb0ELb0ELb1ELb1ELb1ELb1ELb1EEENS1_21CollectiveEpilogueFwdINS6_IJS8_S8_S9_EEENS6_IJNS7_ILi1EEESH_SH_EEESB_SD_Li256ELb1ELb1ELb1ELb0EEENS1_36VarlenDynamicPersistentTileSchedulerILi128ELi112ELi256ELi256ELb1ELb1ELb0ELb1ELb1ELb1EEEEEEEEEvNT_6ParamsE,@function
        .size           _ZN7cutlass13device_kernelIN5flash19enable_sm80_to_sm89INS1_16FlashAttnFwdSm80INS1_25CollectiveMainloopFwdSm80ILi8ELi1ELb1EN4cute5tupleIJNS5_1CILi128EEENS7_ILi112EEES8_EEELi128ENS_6half_tEfNS_4arch4Sm80ELb1ELb0ELb0ELb1ELb1ELb1ELb1ELb1EEENS1_21CollectiveEpilogueFwdINS6_IJS8_S8_S9_EEENS6_IJNS7_ILi1EEESH_SH_EEESB_SD_Li256ELb1ELb1ELb1ELb0EEENS1_36VarlenDynamicPersistentTileSchedulerILi128ELi112ELi256ELi256ELb1ELb1ELb0ELb1ELb1ELb1EEEEEEEEEvNT_6ParamsE,(.L_x_47 - _ZN7cutlass13device_kernelIN5flash19enable_sm80_to_sm89INS1_16FlashAttnFwdSm80INS1_25CollectiveMainloopFwdSm80ILi8ELi1ELb1EN4cute5tupleIJNS5_1CILi128EEENS7_ILi112EEES8_EEELi128ENS_6half_tEfNS_4arch4Sm80ELb1ELb0ELb0ELb1ELb1ELb1ELb1ELb1EEENS1_21CollectiveEpilogueFwdINS6_IJS8_S8_S9_EEENS6_IJNS7_ILi1EEESH_SH_EEESB_SD_Li256ELb1ELb1ELb1ELb0EEENS1_36VarlenDynamicPersistentTileSchedulerILi128ELi112ELi256ELi256ELb1ELb1ELb0ELb1ELb1ELb1EEEEEEEEEvNT_6ParamsE)
        .other          _ZN7cutlass13device_kernelIN5flash19enable_sm80_to_sm89INS1_16FlashAttnFwdSm80INS1_25CollectiveMainloopFwdSm80ILi8ELi1ELb1EN4cute5tupleIJNS5_1CILi128EEENS7_ILi112EEES8_EEELi128ENS_6half_tEfNS_4arch4Sm80ELb1ELb0ELb0ELb1ELb1ELb1ELb1ELb1EEENS1_21CollectiveEpilogueFwdINS6_IJS8_S8_S9_EEENS6_IJNS7_ILi1EEESH_SH_EEESB_SD_Li256ELb1ELb1ELb1ELb0EEENS1_36VarlenDynamicPersistentTileSchedulerILi128ELi112ELi256ELi256ELb1ELb1ELb0ELb1ELb1ELb1EEEEEEEEEvNT_6ParamsE,@"STO_CUDA_ENTRY STV_DEFAULT"
_ZN7cutlass13device_kernelIN5flash19enable_sm80_to_sm89INS1_16FlashAttnFwdSm80INS1_25CollectiveMainloopFwdSm80ILi8ELi1ELb1EN4cute5tupleIJNS5_1CILi128EEENS7_ILi112EEES8_EEELi128ENS_6half_tEfNS_4arch4Sm80ELb1ELb0ELb0ELb1ELb1ELb1ELb1ELb1EEENS1_21CollectiveEpilogueFwdINS6_IJS8_S8_S9_EEENS6_IJNS7_ILi1EEESH_SH_EEESB_SD_Li256ELb1ELb1ELb1ELb0EEENS1_36VarlenDynamicPersistentTileSchedulerILi128ELi112ELi256ELi256ELb1ELb1ELb0ELb1ELb1ELb1EEEEEEEEEvNT_6ParamsE:
[----:B------:R-:W-:Y:S01]  /*0000*/  LDC R1, c[0x0][0x28] ;  /* 0x00000a00ff017b82 */ /* 0x000fe20000000800 */
[----:B------:R-:W-:Y:S05]  /*0010*/  EXIT ;  /* 0x000000000000794d */ /* 0x000fea0003800000 */
.L_x_23:
        /* <DEDUP_REMOVED lines=14> */
.L_x_47:


//--------------------- .nv.shared.reserved.0     --------------------------
	.section	.nv.shared.reserved.0,"aw",@nobits
	.weak		__nv_reservedSMEM_offset_0_alias
	.size		__nv_reservedSMEM_offset_0_alias, 0, 0
	.other		__nv_reservedSMEM_offset_0_alias,@"STO_CUDA_RESERVED_SHARED STV_DEFAULT"
__nv_reservedSMEM_offset_0_alias:
	.zero		0


//--------------------- .nv.global                --------------------------
	.section	.nv.global,"aw",@nobits
.nv.global:
	.type		_ZN89_INTERNAL_d0ce9be3_53_flash_fwd_hdim128_fp16_paged_split_softcapall_sm80_cu_ee213261_36034cute1_E,@object
	.size		_ZN89_INTERNAL_d0ce9be3_53_flash_fwd_hdim128_fp16_paged_split_softcapall_sm80_cu_ee213261_36034cute1_E,(_ZN89_INTERNAL_d0ce9be3_53_flash_fwd_hdim128_fp16_paged_split_softcapall_sm80_cu_ee213261_36034cuda3std3__45__cpo6cbeginE - _ZN89_INTERNAL_d0ce9be3_53_flash_fwd_hdim128_fp16_paged_split_softcapall_sm80_cu_ee213261_36034cute1_E)
_ZN89_INTERNAL_d0ce9be3_53_flash_fwd_hdim128_fp16_paged_split_softcapall_sm80_cu_ee213261_36034cute1_E:
	.zero		1
	.type		_ZN89_INTERNAL_d0ce9be3_53_flash_fwd_hdim128_fp16_paged_split_softcapall_sm80_cu_ee213261_36034cuda3std3__45__cpo6cbeginE,@object
	.size		_ZN89_INTERNAL_d0ce9be3_53_flash_fwd_hdim128_fp16_paged_split_softcapall_sm80_cu_ee213261_36034cuda3std3__45__cpo6cbeginE,(_ZN89_INTERNAL_d0ce9be3_53_flash_fwd_hdim128_fp16_paged_split_softcapall_sm80_cu_ee213261_36034cuda3std3__48in_placeE - _ZN89_INTERNAL_d0ce9be3_53_flash_fwd_hdim128_fp16_paged_split_softcapall_sm80_cu_ee213261_36034cuda3std3__45__cpo6cbeginE)
_ZN89_INTERNAL_d0ce9be3_53_flash_fwd_hdim128_fp16_paged_split_softcapall_sm80_cu_ee213261_36034cuda3std3__45__cpo6cbeginE:
	.zero		1
	.type		_ZN89_INTERNAL_d0ce9be3_53_flash_fwd_hdim128_fp16_paged_split_softcapall_sm80_cu_ee213261_36034cuda3std3__48in_placeE,@object
	.size		_ZN89_INTERNAL_d0ce9be3_53_flash_fwd_hdim128_fp16_paged_split_softcapall_sm80_cu_ee213261_36034cuda3std3__48in_placeE,(_ZN89_INTERNAL_d0ce9be3_53_flash_fwd_hdim128_fp16_paged_split_softcapall_sm80_cu_ee213261_36034cuda3std6ranges3__45__cpo9iter_moveE - _ZN89_INTERNAL_d0ce9be3_53_flash_fwd_hdim128_fp16_paged_split_softcapall_sm80_cu_ee213261_36034cuda3std3__48in_placeE)
_ZN89_INTERNAL_d0ce9be3_53_flash_fwd_hdim128_fp16_paged_split_softcapall_sm80_cu_ee213261_36034cuda3std3__48in_placeE:
	.zero		1
	.type		_ZN89_INTERNAL_d0ce9be3_53_flash_fwd_hdim128_fp16_paged_split_softcapall_sm80_cu_ee213261_36034cuda3std6ranges3__45__cpo9iter_moveE,@object
	.size		_ZN89_INTERNAL_d0ce9be3_53_flash_fwd_hdim128_fp16_paged_split_softcapall_sm80_cu_ee213261_36034cuda3std6ranges3__45__cpo9iter_moveE,(_ZN89_INTERNAL_d0ce9be3_53_flash_fwd_hdim128_fp16_paged_split_softcapall_sm80_cu_ee213261_36034cuda3std3__45__cpo5beginE - _ZN89_INTERNAL_d0ce9be3_53_flash_fwd_hdim128_fp16_paged_split_softcapall_sm80_cu_ee213261_36034cuda3std6ranges3__45__cpo9iter_moveE)
_ZN89_INTERNAL_d0ce9be3_53_flash_fwd_hdim128_fp16_paged_split_softcapall_sm80_cu_ee213261_36034cuda3std6ranges3__45__cpo9iter_moveE:
	.zero		1
	.type		_ZN89_INTERNAL_d0ce9be3_53_flash_fwd_hdim128_fp16_paged_split_softcapall_sm80_cu_ee213261_36034cuda3std3__45__cpo5beginE,@object
	.size		_ZN89_INTERNAL_d0ce9be3_53_flash_fwd_hdim128_fp16_paged_split_softcapall_sm80_cu_ee213261_36034cuda3std3__45__cpo5beginE,(_ZN89_INTERNAL_d0ce9be3_53_flash_fwd_hdim128_fp16_paged_split_softcapall_sm80_cu_ee213261_36034cuda3std3__491_GLOBAL__N__d0ce9be3_53_flash_fwd_hdim128_fp16_paged_split_softcapall_sm80_cu_ee213261_36036ignoreE - _ZN89_INTERNAL_d0ce9be3_53_flash_fwd_hdim128_fp16_paged_split_softcapall_sm80_cu_ee213261_36034cuda3std3__45__cpo5beginE)
_ZN89_INTERNAL_d0ce9be3_53_flash_fwd_hdim128_fp16_paged_split_softcapall_sm80_cu_ee213261_36034cuda3std3__45__cpo5beginE:
	.zero		1
	.type		_ZN89_INTERNAL_d0ce9be3_53_flash_fwd_hdim128_fp16_paged_split_softcapall_sm80_cu_ee213261_36034cuda3std3__491_GLOBAL__N__d0ce9be3_53_flash_fwd_hdim128_fp16_paged_split_softcapall_sm80_cu_ee213261_36036ignoreE,@object
	.size		_ZN89_INTERNAL_d0ce9be3_53_flash_fwd_hdim128_fp16_paged_split_softcapall_sm80_cu_ee213261_36034cuda3std3__491_GLOBAL__N__d0ce9be3_53_flash_fwd_hdim128_fp16_paged_split_softcapall_sm80_cu_ee213261_36036ignoreE,(_ZN89_INTERNAL_d0ce9be3_53_flash_fwd_hdim128_fp16_paged_split_softcapall_sm80_cu_ee213261_36034cute7productE - _ZN89_INTERNAL_d0ce9be3_53_flash_fwd_hdim128_fp16_paged_split_softcapall_sm80_cu_ee213261_36034cuda3std3__491_GLOBAL__N__d0ce9be3_53_flash_fwd_hdim128_fp16_paged_split_softcapall_sm80_cu_ee213261_36036ignoreE)
_ZN89_INTERNAL_d0ce9be3_53_flash_fwd_hdim128_fp16_paged_split_softcapall_sm80_cu_ee213261_36034cuda3std3__491_GLOBAL__N__d0ce9be3_53_flash_fwd_hdim128_fp16_paged_split_softcapall_sm80_cu_ee213261_36036ignoreE:
	.zero		1
	.type		_ZN89_INTERNAL_d0ce9be3_53_flash_fwd_hdim128_fp16_paged_split_softcapall_sm80_cu_ee213261_36034cute7productE,@object
	.size		_ZN89_INTERNAL_d0ce9be3_53_flash_fwd_hdim128_fp16_paged_split_softcapall_sm80_cu_ee213261_36034cute7productE,(_ZN89_INTERNAL_d0ce9be3_53_flash_fwd_hdim128_fp16_paged_split_softcapall_sm80_cu_ee213261_36034cuda3std3__45__cpo3endE - _ZN89_INTERNAL_d0ce9be3_53_flash_fwd_hdim128_fp16_paged_split_softcapall_sm80_cu_ee213261_36034cute7productE)
_ZN89_INTERNAL_d0ce9be3_53_flash_fwd_hdim128_fp16_paged_split_softcapall_sm80_cu_ee213261_36034cute7productE:
	.zero		1
	.type		_ZN89_INTERNAL_d0ce9be3_53_flash_fwd_hdim128_fp16_paged_split_softcapall_sm80_cu_ee213261_36034cuda3std3__45__cpo3endE,@object
	.size		_ZN89_INTERNAL_d0ce9be3_53_flash_fwd_hdim128_fp16_paged_split_softcapall_sm80_cu_ee213261_36034cuda3std3__45__cpo3endE,(_ZN89_INTERNAL_d0ce9be3_53_flash_fwd_hdim128_fp16_paged_split_softcapall_sm80_cu_ee213261_36034cuda3std3__419piecewise_constructE - _ZN89_INTERNAL_d0ce9be3_53_flash_fwd_hdim128_fp16_paged_split_softcapall_sm80_cu_ee213261_36034cuda3std3__45__cpo3endE)
_ZN89_INTERNAL_d0ce9be3_53_flash_fwd_hdim128_fp16_paged_split_softcapall_sm80_cu_ee213261_36034cuda3std3__45__cpo3endE:
	.zero		1
	.type		_ZN89_INTERNAL_d0ce9be3_53_flash_fwd_hdim128_fp16_paged_split_softcapall_sm80_cu_ee213261_36034cuda3std3__419piecewise_constructE,@object
	.size		_ZN89_INTERNAL_d0ce9be3_53_flash_fwd_hdim128_fp16_paged_split_softcapall_sm80_cu_ee213261_36034cuda3std3__419piecewise_constructE,(_ZN89_INTERNAL_d0ce9be3_53_flash_fwd_hdim128_fp16_paged_split_softcapall_sm80_cu_ee213261_36034cuda3std3__45__cpo4cendE - _ZN89_INTERNAL_d0ce9be3_53_flash_fwd_hdim128_fp16_paged_split_softcapall_sm80_cu_ee213261_36034cuda3std3__419piecewise_constructE)
_ZN89_INTERNAL_d0ce9be3_53_flash_fwd_hdim128_fp16_paged_split_softcapall_sm80_cu_ee213261_36034cuda3std3__419piecewise_constructE:
	.zero		1
	.type		_ZN89_INTERNAL_d0ce9be3_53_flash_fwd_hdim128_fp16_paged_split_softcapall_sm80_cu_ee213261_36034cuda3std3__45__cpo4cendE,@object
	.size		_ZN89_INTERNAL_d0ce9be3_53_flash_fwd_hdim128_fp16_paged_split_softcapall_sm80_cu_ee213261_36034cuda3std3__45__cpo4cendE,(_ZN89_INTERNAL_d0ce9be3_53_flash_fwd_hdim128_fp16_paged_split_softcapall_sm80_cu_ee213261_36034cuda3std6ranges3__45__cpo4swapE - _ZN89_INTERNAL_d0ce9be3_53_flash_fwd_hdim128_fp16_paged_split_softcapall_sm80_cu_ee213261_36034cuda3std3__45__cpo4cendE)
_ZN89_INTERNAL_d0ce9be3_53_flash_fwd_hdim128_fp16_paged_split_softcapall_sm80_cu_ee213261_36034cuda3std3__45__cpo4cendE:
	.zero		1
	.type		_ZN89_INTERNAL_d0ce9be3_53_flash_fwd_hdim128_fp16_paged_split_softcapall_sm80_cu_ee213261_36034cuda3std6ranges3__45__cpo4swapE,@object
	.size		_ZN89_INTERNAL_d0ce9be3_53_flash_fwd_hdim128_fp16_paged_split_softcapall_sm80_cu_ee213261_36034cuda3std6ranges3__45__cpo4swapE,(.L_7 - _ZN89_INTERNAL_d0ce9be3_53_flash_fwd_hdim128_fp16_paged_split_softcapall_sm80_cu_ee213261_36034cuda3std6ranges3__45__cpo4swapE)
_ZN89_INTERNAL_d0ce9be3_53_flash_fwd_hdim128_fp16_paged_split_softcapall_sm80_cu_ee213261_36034cuda3std6ranges3__45__cpo4swapE:
	.zero		1
.L_7:


//--------------------- .nv.constant0._ZN7cutlass13device_kernelIN5flash19enable_sm80_to_sm89INS1_16FlashAttnFwdSm80INS1_25CollectiveMainloopFwdSm80ILi8ELi1ELb1EN4cute5tupleIJNS5_1CILi128EEES8_S8_EEELi128ENS_6half_tEfNS_4arch4Sm80ELb0ELb0ELb1ELb0ELb1ELb0ELb1ELb1EEENS1_21CollectiveEpilogueFwdIS9_NS6_IJNS7_ILi1EEESF_SF_EEESA_SC_Li256ELb0ELb1ELb1ELb0EEENS1_19SingleTileSchedulerILb0ELb1ELb1ELi128EEEEEEEEEvNT_6ParamsE --------------------------
	.section	.nv.constant0._ZN7cutlass13device_kernelIN5flash19enable_sm80_to_sm89INS1_16FlashAttnFwdSm80INS1_25CollectiveMainloopFwdSm80ILi8ELi1ELb1EN4cute5tupleIJNS5_1CILi128EEES8_S8_EEELi128ENS_6half_tEfNS_4arch4Sm80ELb0ELb0ELb1ELb0ELb1ELb0ELb1ELb1EEENS1_21CollectiveEpilogueFwdIS9_NS6_IJNS7_ILi1EEESF_SF_EEESA_SC_Li256ELb0ELb1ELb1ELb0EEENS1_19SingleTileSchedulerILb0ELb1ELb1ELi128EEEEEEEEEvNT_6ParamsE,"a",@progbits
	.sectionflags	@""
	.align	4
.nv.constant0._ZN7cutlass13device_kernelIN5flash19enable_sm80_to_sm89INS1_16FlashAttnFwdSm80INS1_25CollectiveMainloopFwdSm80ILi8ELi1ELb1EN4cute5tupleIJNS5_1CILi128EEES8_S8_EEELi128ENS_6half_tEfNS_4arch4Sm80ELb0ELb0ELb1ELb0ELb1ELb0ELb1ELb1EEENS1_21CollectiveEpilogueFwdIS9_NS6_IJNS7_ILi1EEESF_SF_EEESA_SC_Li256ELb0ELb1ELb1ELb0EEENS1_19SingleTileSchedulerILb0ELb1ELb1ELi128EEEEEEEEEvNT_6ParamsE:
	.zero		1576


//--------------------- .nv.constant0._ZN7cutlass13device_kernelIN5flash19enable_sm80_to_sm89INS1_16FlashAttnFwdSm80INS1_25CollectiveMainloopFwdSm80ILi8ELi1ELb1EN4cute5tupleIJNS5_1CILi128EEENS7_ILi96EEES8_EEELi128ENS_6half_tEfNS_4arch4Sm80ELb0ELb1ELb1ELb0ELb1ELb0ELb1ELb1EEENS1_21CollectiveEpilogueFwdINS6_IJS8_S8_S9_EEENS6_IJNS7_ILi1EEESH_SH_EEESB_SD_Li256ELb0ELb1ELb1ELb0EEENS1_19SingleTileSchedulerILb0ELb1ELb1ELi128EEEEEEEEEvNT_6ParamsE --------------------------
	.section	.nv.constant0._ZN7cutlass13device_kernelIN5flash19enable_sm80_to_sm89INS1_16FlashAttnFwdSm80INS1_25CollectiveMainloopFwdSm80ILi8ELi1ELb1EN4cute5tupleIJNS5_1CILi128EEENS7_ILi96EEES8_EEELi128ENS_6half_tEfNS_4arch4Sm80ELb0ELb1ELb1ELb0ELb1ELb0ELb1ELb1EEENS1_21CollectiveEpilogueFwdINS6_IJS8_S8_S9_EEENS6_IJNS7_ILi1EEESH_SH_EEESB_SD_Li256ELb0ELb1ELb1ELb0EEENS1_19SingleTileSchedulerILb0ELb1ELb1ELi128EEEEEEEEEvNT_6ParamsE,"a",@progbits
	.sectionflags	@""
	.align	4
.nv.constant0._ZN7cutlass13device_kernelIN5flash19enable_sm80_to_sm89INS1_16FlashAttnFwdSm80INS1_25CollectiveMainloopFwdSm80ILi8ELi1ELb1EN4cute5tupleIJNS5_1CILi128EEENS7_ILi96EEES8_EEELi128ENS_6half_tEfNS_4arch4Sm80ELb0ELb1ELb1ELb0ELb1ELb0ELb1ELb1EEENS1_21CollectiveEpilogueFwdINS6_IJS8_S8_S9_EEENS6_IJNS7_ILi1EEESH_SH_EEESB_SD_Li256ELb0ELb1ELb1ELb0EEENS1_19SingleTileSchedulerILb0ELb1ELb1ELi128EEEEEEEEEvNT_6ParamsE:
	.zero		1576


//--------------------- .nv.constant0._ZN7cutlass13device_kernelIN5flash19enable_sm80_to_sm89INS1_16FlashAttnFwdSm80INS1_25CollectiveMainloopFwdSm80ILi8ELi1ELb1EN4cute5tupleIJNS5_1CILi128EEES8_S8_EEELi128ENS_6half_tEfNS_4arch4Sm80ELb1ELb0ELb1ELb0ELb1ELb0ELb1ELb1EEENS1_21CollectiveEpilogueFwdIS9_NS6_IJNS7_ILi1EEESF_SF_EEESA_SC_Li256ELb0ELb1ELb1ELb0EEENS1_30DynamicPersistentTileSchedulerILi256ELi256ELb1ELb1ELb0EEEEEEEEEvNT_6ParamsE --------------------------
	.section	.nv.constant0._ZN7cutlass13device_kernelIN5flash19enable_sm80_to_sm89INS1_16FlashAttnFwdSm80INS1_25CollectiveMainloopFwdSm80ILi8ELi1ELb1EN4cute5tupleIJNS5_1CILi128EEES8_S8_EEELi128ENS_6half_tEfNS_4arch4Sm80ELb1ELb0ELb1ELb0ELb1ELb0ELb1ELb1EEENS1_21CollectiveEpilogueFwdIS9_NS6_IJNS7_ILi1EEESF_SF_EEESA_SC_Li256ELb0ELb1ELb1ELb0EEENS1_30DynamicPersistentTileSchedulerILi256ELi256ELb1ELb1ELb0EEEEEEEEEvNT_6ParamsE,"a",@progbits
	.sectionflags	@""
	.align	4
.nv.constant0._ZN7cutlass13device_kernelIN5flash19enable_sm80_to_sm89INS1_16FlashAttnFwdSm80INS1_25CollectiveMainloopFwdSm80ILi8ELi1ELb1EN4cute5tupleIJNS5_1CILi128EEES8_S8_EEELi128ENS_6half_tEfNS_4arch4Sm80ELb1ELb0ELb1ELb0ELb1ELb0ELb1ELb1EEENS1_21CollectiveEpilogueFwdIS9_NS6_IJNS7_ILi1EEESF_SF_EEESA_SC_Li256ELb0ELb1ELb1ELb0EEENS1_30DynamicPersistentTileSchedulerILi256ELi256ELb1ELb1ELb0EEEEEEEEEvNT_6ParamsE:
	.zero		1592


//--------------------- .nv.constant0._ZN7cutlass13device_kernelIN5flash19enable_sm80_to_sm89INS1_16FlashAttnFwdSm80INS1_25CollectiveMainloopFwdSm80ILi4ELi1ELb0EN4cute5tupleIJNS5_1CILi128EEENS7_ILi64EEES8_EEELi128ENS_6half_tEfNS_4arch4Sm80ELb0ELb0ELb1ELb0ELb1ELb0ELb1ELb1EEENS1_21CollectiveEpilogueFwdINS6_IJS8_S8_S9_EEENS6_IJNS7_ILi1EEESH_SH_EEESB_SD_Li128ELb0ELb1ELb1ELb0EEENS1_19SingleTileSchedulerILb0ELb1ELb1ELi128EEEEEEEEEvNT_6ParamsE --------------------------
	.section	.nv.constant0._ZN7cutlass13device_kernelIN5flash19enable_sm80_to_sm89INS1_16FlashAttnFwdSm80INS1_25CollectiveMainloopFwdSm80ILi4ELi1ELb0EN4cute5tupleIJNS5_1CILi128EEENS7_ILi64EEES8_EEELi128ENS_6half_tEfNS_4arch4Sm80ELb0ELb0ELb1ELb0ELb1ELb0ELb1ELb1EEENS1_21CollectiveEpilogueFwdINS6_IJS8_S8_S9_EEENS6_IJNS7_ILi1EEESH_SH_EEESB_SD_Li128ELb0ELb1ELb1ELb0EEENS1_19SingleTileSchedulerILb0ELb1ELb1ELi128EEEEEEEEEvNT_6ParamsE,"a",@progbits
	.sectionflags	@""
	.align	4
.nv.constant0._ZN7cutlass13device_kernelIN5flash19enable_sm80_to_sm89INS1_16FlashAttnFwdSm80INS1_25CollectiveMainloopFwdSm80ILi4ELi1ELb0EN4cute5tupleIJNS5_1CILi128EEENS7_ILi64EEES8_EEELi128ENS_6half_tEfNS_4arch4Sm80ELb0ELb0ELb1ELb0ELb1ELb0ELb1ELb1EEENS1_21CollectiveEpilogueFwdINS6_IJS8_S8_S9_EEENS6_IJNS7_ILi1EEESH_SH_EEESB_SD_Li128ELb0ELb1ELb1ELb0EEENS1_19SingleTileSchedulerILb0ELb1ELb1ELi128EEEEEEEEEvNT_6ParamsE:
	.zero		1576


//--------------------- .nv.constant0._ZN7cutlass13device_kernelIN5flash19enable_sm80_to_sm89INS1_16FlashAttnFwdSm80INS1_25CollectiveMainloopFwdSm80ILi8ELi1ELb1EN4cute5tupleIJNS5_1CILi128EEENS7_ILi112EEES8_EEELi128ENS_6half_tEfNS_4arch4Sm80ELb0ELb0ELb1ELb1ELb1ELb0ELb1ELb1EEENS1_21CollectiveEpilogueFwdINS6_IJS8_S8_S9_EEENS6_IJNS7_ILi1EEESH_SH_EEESB_SD_Li256ELb1ELb1ELb1ELb0EEENS1_36VarlenDynamicPersistentTileSchedulerILi128ELi112ELi256ELi256ELb1ELb1ELb0ELb0ELb1ELb1EEEEEEEEEvNT_6ParamsE --------------------------
	.section	.nv.constant0._ZN7cutlass13device_kernelIN5flash19enable_sm80_to_sm89INS1_16FlashAttnFwdSm80INS1_25CollectiveMainloopFwdSm80ILi8ELi1ELb1EN4cute5tupleIJNS5_1CILi128EEENS7_ILi112EEES8_EEELi128ENS_6half_tEfNS_4arch4Sm80ELb0ELb0ELb1ELb1ELb1ELb0ELb1ELb1EEENS1_21CollectiveEpilogueFwdINS6_IJS8_S8_S9_EEENS6_IJNS7_ILi1EEESH_SH_EEESB_SD_Li256ELb1ELb1ELb1ELb0EEENS1_36VarlenDynamicPersistentTileSchedulerILi128ELi112ELi256ELi256ELb1ELb1ELb0ELb0ELb1ELb1EEEEEEEEEvNT_6ParamsE,"a",@progbits
	.sectionflags	@""
	.align	4
.nv.constant0._ZN7cutlass13device_kernelIN5flash19enable_sm80_to_sm89INS1_16FlashAttnFwdSm80INS1_25CollectiveMainloopFwdSm80ILi8ELi1ELb1EN4cute5tupleIJNS5_1CILi128EEENS7_ILi112EEES8_EEELi128ENS_6half_tEfNS_4arch4Sm80ELb0ELb0ELb1ELb1ELb1ELb0ELb1ELb1EEENS1_21CollectiveEpilogueFwdINS6_IJS8_S8_S9_EEENS6_IJNS7_ILi1EEESH_SH_EEESB_SD_Li256ELb1ELb1ELb1ELb0EEENS1_36VarlenDynamicPersistentTileSchedulerILi128ELi112ELi256ELi256ELb1ELb1ELb0ELb0ELb1ELb1EEEEEEEEEvNT_6ParamsE:
	.zero		1608


//--------------------- .nv.constant0._ZN7cutlass13device_kernelIN5flash19enable_sm80_to_sm89INS1_16FlashAttnFwdSm80INS1_25CollectiveMainloopFwdSm80ILi8ELi1ELb1EN4cute5tupleIJNS5_1CILi128EEENS7_ILi112EEES8_EEELi128ENS_6half_tEfNS_4arch4Sm80ELb0ELb0ELb1ELb1ELb1ELb1ELb1ELb1EEENS1_21CollectiveEpilogueFwdINS6_IJS8_S8_S9_EEENS6_IJNS7_ILi1EEESH_SH_EEESB_SD_Li256ELb1ELb1ELb1ELb0EEENS1_36VarlenDynamicPersistentTileSchedulerILi128ELi112ELi256ELi256ELb1ELb1ELb0ELb0ELb1ELb1EEEEEEEEEvNT_6ParamsE --------------------------
	.section	.nv.constant0._ZN7cutlass13device_kernelIN5flash19enable_sm80_to_sm89INS1_16FlashAttnFwdSm80INS1_25CollectiveMainloopFwdSm80ILi8ELi1ELb1EN4cute5tupleIJNS5_1CILi128EEENS7_ILi112EEES8_EEELi128ENS_6half_tEfNS_4arch4Sm80ELb0ELb0ELb1ELb1ELb1ELb1ELb1ELb1EEENS1_21CollectiveEpilogueFwdINS6_IJS8_S8_S9_EEENS6_IJNS7_ILi1EEESH_SH_EEESB_SD_Li256ELb1ELb1ELb1ELb0EEENS1_36VarlenDynamicPersistentTileSchedulerILi128ELi112ELi256ELi256ELb1ELb1ELb0ELb0ELb1ELb1EEEEEEEEEvNT_6ParamsE,"a",@progbits
	.sectionflags	@""
	.align	4
.nv.constant0._ZN7cutlass13device_kernelIN5flash19enable_sm80_to_sm89INS1_16FlashAttnFwdSm80INS1_25CollectiveMainloopFwdSm80ILi8ELi1ELb1EN4cute5tupleIJNS5_1CILi128EEENS7_ILi112EEES8_EEELi128ENS_6half_tEfNS_4arch4Sm80ELb0ELb0ELb1ELb1ELb1ELb1ELb1ELb1EEENS1_21CollectiveEpilogueFwdINS6_IJS8_S8_S9_EEENS6_IJNS7_ILi1EEESH_SH_EEESB_SD_Li256ELb1ELb1ELb1ELb0EEENS1_36VarlenDynamicPersistentTileSchedulerILi128ELi112ELi256ELi256ELb1ELb1ELb0ELb0ELb1ELb1EEEEEEEEEvNT_6ParamsE:
	.zero		1608


//--------------------- .nv.constant0._ZN7cutlass13device_kernelIN5flash19enable_sm80_to_sm89INS1_16FlashAttnFwdSm80INS1_25CollectiveMainloopFwdSm80ILi4ELi1ELb0EN4cute5tupleIJNS5_1CILi128EEENS7_ILi48EEES8_EEELi128ENS_6half_tEfNS_4arch4Sm80ELb0ELb1ELb1ELb0ELb1ELb0ELb1ELb1EEENS1_21CollectiveEpilogueFwdINS6_IJS8_S8_S9_EEENS6_IJNS7_ILi1EEESH_SH_EEESB_SD_Li128ELb0ELb1ELb1ELb0EEENS1_19SingleTileSchedulerILb0ELb1ELb1ELi128EEEEEEEEEvNT_6ParamsE --------------------------
	.section	.nv.constant0._ZN7cutlass13device_kernelIN5flash19enable_sm80_to_sm89INS1_16FlashAttnFwdSm80INS1_25CollectiveMainloopFwdSm80ILi4ELi1ELb0EN4cute5tupleIJNS5_1CILi128EEENS7_ILi48EEES8_EEELi128ENS_6half_tEfNS_4arch4Sm80ELb0ELb1ELb1ELb0ELb1ELb0ELb1ELb1EEENS1_21CollectiveEpilogueFwdINS6_IJS8_S8_S9_EEENS6_IJNS7_ILi1EEESH_SH_EEESB_SD_Li128ELb0ELb1ELb1ELb0EEENS1_19SingleTileSchedulerILb0ELb1ELb1ELi128EEEEEEEEEvNT_6ParamsE,"a",@progbits
	.sectionflags	@""
	.align	4
.nv.constant0._ZN7cutlass13device_kernelIN5flash19enable_sm80_to_sm89INS1_16FlashAttnFwdSm80INS1_25CollectiveMainloopFwdSm80ILi4ELi1ELb0EN4cute5tupleIJNS5_1CILi128EEENS7_ILi48EEES8_EEELi128ENS_6half_tEfNS_4arch4Sm80ELb0ELb1ELb1ELb0ELb1ELb0ELb1ELb1EEENS1_21CollectiveEpilogueFwdINS6_IJS8_S8_S9_EEENS6_IJNS7_ILi1EEESH_SH_EEESB_SD_Li128ELb0ELb1ELb1ELb0EEENS1_19SingleTileSchedulerILb0ELb1ELb1ELi128EEEEEEEEEvNT_6ParamsE:
	.zero		1576


//--------------------- .nv.constant0._ZN7cutlass13device_kernelIN5flash19enable_sm80_to_sm89INS1_16FlashAttnFwdSm80INS1_25CollectiveMainloopFwdSm80ILi8ELi1ELb1EN4cute5tupleIJNS5_1CILi128EEENS7_ILi96EEES8_EEELi128ENS_6half_tEfNS_4arch4Sm80ELb0ELb1ELb1ELb1ELb1ELb0ELb1ELb1EEENS1_21CollectiveEpilogueFwdINS6_IJS8_S8_S9_EEENS6_IJNS7_ILi1EEESH_SH_EEESB_SD_Li256ELb1ELb1ELb1ELb0EEENS1_36VarlenDynamicPersistentTileSchedulerILi128ELi96ELi256ELi256ELb1ELb1ELb0ELb1ELb0ELb1EEEEEEEEEvNT_6ParamsE --------------------------
	.section	.nv.constant0._ZN7cutlass13device_kernelIN5flash19enable_sm80_to_sm89INS1_16FlashAttnFwdSm80INS1_25CollectiveMainloopFwdSm80ILi8ELi1ELb1EN4cute5tupleIJNS5_1CILi128EEENS7_ILi96EEES8_EEELi128ENS_6half_tEfNS_4arch4Sm80ELb0ELb1ELb1ELb1ELb1ELb0ELb1ELb1EEENS1_21CollectiveEpilogueFwdINS6_IJS8_S8_S9_EEENS6_IJNS7_ILi1EEESH_SH_EEESB_SD_Li256ELb1ELb1ELb1ELb0EEENS1_36VarlenDynamicPersistentTileSchedulerILi128ELi96ELi256ELi256ELb1ELb1ELb0ELb1ELb0ELb1EEEEEEEEEvNT_6ParamsE,"a",@progbits
	.sectionflags	@""
	.align	4
.nv.constant0._ZN7cutlass13device_kernelIN5flash19enable_sm80_to_sm89INS1_16FlashAttnFwdSm80INS1_25CollectiveMainloopFwdSm80ILi8ELi1ELb1EN4cute5tupleIJNS5_1CILi128EEENS7_ILi96EEES8_EEELi128ENS_6half_tEfNS_4arch4Sm80ELb0ELb1ELb1ELb1ELb1ELb0ELb1ELb1EEENS1_21CollectiveEpilogueFwdINS6_IJS8_S8_S9_EEENS6_IJNS7_ILi1EEESH_SH_EEESB_SD_Li256ELb1ELb1ELb1ELb0EEENS1_36VarlenDynamicPersistentTileSchedulerILi128ELi96ELi256ELi256ELb1ELb1ELb0ELb1ELb0ELb1EEEEEEEEEvNT_6ParamsE:
	.zero		1608


//--------------------- .nv.constant0._ZN7cutlass13device_kernelIN5flash19enable_sm80_to_sm89INS1_16FlashAttnFwdSm80INS1_25CollectiveMainloopFwdSm80ILi8ELi1ELb1EN4cute5tupleIJNS5_1CILi128EEENS7_ILi96EEES8_EEELi128ENS_6half_tEfNS_4arch4Sm80ELb0ELb1ELb1ELb1ELb1ELb1ELb1ELb1EEENS1_21CollectiveEpilogueFwdINS6_IJS8_S8_S9_EEENS6_IJNS7_ILi1EEESH_SH_EEESB_SD_Li256ELb1ELb1ELb1ELb0EEENS1_36VarlenDynamicPersistentTileSchedulerILi128ELi96ELi256ELi256ELb1ELb1ELb0ELb1ELb0ELb1EEEEEEEEEvNT_6ParamsE --------------------------
	.section	.nv.constant0._ZN7cutlass13device_kernelIN5flash19enable_sm80_to_sm89INS1_16FlashAttnFwdSm80INS1_25CollectiveMainloopFwdSm80ILi8ELi1ELb1EN4cute5tupleIJNS5_1CILi128EEENS7_ILi96EEES8_EEELi128ENS_6half_tEfNS_4arch4Sm80ELb0ELb1ELb1ELb1ELb1ELb1ELb1ELb1EEENS1_21CollectiveEpilogueFwdINS6_IJS8_S8_S9_EEENS6_IJNS7_ILi1EEESH_SH_EEESB_SD_Li256ELb1ELb1ELb1ELb0EEENS1_36VarlenDynamicPersistentTileSchedulerILi128ELi96ELi256ELi256ELb1ELb1ELb0ELb1ELb0ELb1EEEEEEEEEvNT_6ParamsE,"a",@progbits
	.sectionflags	@""
	.align	4
.nv.constant0._ZN7cutlass13device_kernelIN5flash19enable_sm80_to_sm89INS1_16FlashAttnFwdSm80INS1_25CollectiveMainloopFwdSm80ILi8ELi1ELb1EN4cute5tupleIJNS5_1CILi128EEENS7_ILi96EEES8_EEELi128ENS_6half_tEfNS_4arch4Sm80ELb0ELb1ELb1ELb1ELb1ELb1ELb1ELb1EEENS1_21CollectiveEpilogueFwdINS6_IJS8_S8_S9_EEENS6_IJNS7_ILi1EEESH_SH_EEESB_SD_Li256ELb1ELb1ELb1ELb0EEENS1_36VarlenDynamicPersistentTileSchedulerILi128ELi96ELi256ELi256ELb1ELb1ELb0ELb1ELb0ELb1EEEEEEEEEvNT_6ParamsE:
	.zero		1608


//--------------------- .nv.constant0._ZN7cutlass13device_kernelIN5flash19enable_sm80_to_sm89INS1_16FlashAttnFwdSm80INS1_25CollectiveMainloopFwdSm80ILi4ELi1ELb0EN4cute5tupleIJNS5_1CILi128EEENS7_ILi64EEES8_EEELi128ENS_6half_tEfNS_4arch4Sm80ELb1ELb0ELb1ELb0ELb1ELb0ELb1ELb1EEENS1_21CollectiveEpilogueFwdINS6_IJS8_S8_S9_EEENS6_IJNS7_ILi1EEESH_SH_EEESB_SD_Li128ELb0ELb1ELb1ELb0EEENS1_30DynamicPersistentTileSchedulerILi128ELi128ELb1ELb1ELb0EEEEEEEEEvNT_6ParamsE --------------------------
	.section	.nv.constant0._ZN7cutlass13device_kernelIN5flash19enable_sm80_to_sm89INS1_16FlashAttnFwdSm80INS1_25CollectiveMainloopFwdSm80ILi4ELi1ELb0EN4cute5tupleIJNS5_1CILi128EEENS7_ILi64EEES8_EEELi128ENS_6half_tEfNS_4arch4Sm80ELb1ELb0ELb1ELb0ELb1ELb0ELb1ELb1EEENS1_21CollectiveEpilogueFwdINS6_IJS8_S8_S9_EEENS6_IJNS7_ILi1EEESH_SH_EEESB_SD_Li128ELb0ELb1ELb1ELb0EEENS1_30DynamicPersistentTileSchedulerILi128ELi128ELb1ELb1ELb0EEEEEEEEEvNT_6ParamsE,"a",@progbits
	.sectionflags	@""
	.align	4
.nv.constant0._ZN7cutlass13device_kernelIN5flash19enable_sm80_to_sm89INS1_16FlashAttnFwdSm80INS1_25CollectiveMainloopFwdSm80ILi4ELi1ELb0EN4cute5tupleIJNS5_1CILi128EEENS7_ILi64EEES8_EEELi128ENS_6half_tEfNS_4arch4Sm80ELb1ELb0ELb1ELb0ELb1ELb0ELb1ELb1EEENS1_21CollectiveEpilogueFwdINS6_IJS8_S8_S9_EEENS6_IJNS7_ILi1EEESH_SH_EEESB_SD_Li128ELb0ELb1ELb1ELb0EEENS1_30DynamicPersistentTileSchedulerILi128ELi128ELb1ELb1ELb0EEEEEEEEEvNT_6ParamsE:
	.zero		1592


//--------------------- .nv.constant0._ZN7cutlass13device_kernelIN5flash19enable_sm80_to_sm89INS1_16FlashAttnFwdSm80INS1_25CollectiveMainloopFwdSm80ILi8ELi1ELb1EN4cute5tupleIJNS5_1CILi128EEENS7_ILi112EEES8_EEELi128ENS_6half_tEfNS_4arch4Sm80ELb1ELb0ELb1ELb1ELb1ELb0ELb1ELb1EEENS1_21CollectiveEpilogueFwdINS6_IJS8_S8_S9_EEENS6_IJNS7_ILi1EEESH_SH_EEESB_SD_Li256ELb1ELb1ELb1ELb0EEENS1_36VarlenDynamicPersistentTileSchedulerILi128ELi112ELi256ELi256ELb1ELb1ELb0ELb1ELb1ELb1EEEEEEEEEvNT_6ParamsE --------------------------
	.section	.nv.constant0._ZN7cutlass13device_kernelIN5flash19enable_sm80_to_sm89INS1_16FlashAttnFwdSm80INS1_25CollectiveMainloopFwdSm80ILi8ELi1ELb1EN4cute5tupleIJNS5_1CILi128EEENS7_ILi112EEES8_EEELi128ENS_6half_tEfNS_4arch4Sm80ELb1ELb0ELb1ELb1ELb1ELb0ELb1ELb1EEENS1_21CollectiveEpilogueFwdINS6_IJS8_S8_S9_EEENS6_IJNS7_ILi1EEESH_SH_EEESB_SD_Li256ELb1ELb1ELb1ELb0EEENS1_36VarlenDynamicPersistentTileSchedulerILi128ELi112ELi256ELi256ELb1ELb1ELb0ELb1ELb1ELb1EEEEEEEEEvNT_6ParamsE,"a",@progbits
	.sectionflags	@""
	.align	4
.nv.constant0._ZN7cutlass13device_kernelIN5flash19enable_sm80_to_sm89INS1_16FlashAttnFwdSm80INS1_25CollectiveMainloopFwdSm80ILi8ELi1ELb1EN4cute5tupleIJNS5_1CILi128EEENS7_ILi112EEES8_EEELi128ENS_6half_tEfNS_4arch4Sm80ELb1ELb0ELb1ELb1ELb1ELb0ELb1ELb1EEENS1_21CollectiveEpilogueFwdINS6_IJS8_S8_S9_EEENS6_IJNS7_ILi1EEESH_SH_EEESB_SD_Li256ELb1ELb1ELb1ELb0EEENS1_36VarlenDynamicPersistentTileSchedulerILi128ELi112ELi256ELi256ELb1ELb1ELb0ELb1ELb1ELb1EEEEEEEEEvNT_6ParamsE:
	.zero		1608


//--------------------- .nv.constant0._ZN7cutlass13device_kernelIN5flash19enable_sm80_to_sm89INS1_16FlashAttnFwdSm80INS1_25CollectiveMainloopFwdSm80ILi8ELi1ELb1EN4cute5tupleIJNS5_1CILi128EEENS7_ILi112EEES8_EEELi128ENS_6half_tEfNS_4arch4Sm80ELb1ELb0ELb1ELb1ELb1ELb1ELb1ELb1EEENS1_21CollectiveEpilogueFwdINS6_IJS8_S8_S9_EEENS6_IJNS7_ILi1EEESH_SH_EEESB_SD_Li256ELb1ELb1ELb1ELb0EEENS1_36VarlenDynamicPersistentTileSchedulerILi128ELi112ELi256ELi256ELb1ELb1ELb0ELb1ELb1ELb1EEEEEEEEEvNT_6ParamsE --------------------------
	.section	.nv.constant0._ZN7cutlass13device_kernelIN5flash19enable_sm80_to_sm89INS1_16FlashAttnFwdSm80INS1_25CollectiveMainloopFwdSm80ILi8ELi1ELb1EN4cute5tupleIJNS5_1CILi128EEENS7_ILi112EEES8_EEELi128ENS_6half_tEfNS_4arch4Sm80ELb1ELb0ELb1ELb1ELb1ELb1ELb1ELb1EEENS1_21CollectiveEpilogueFwdINS6_IJS8_S8_S9_EEENS6_IJNS7_ILi1EEESH_SH_EEESB_SD_Li256ELb1ELb1ELb1ELb0EEENS1_36VarlenDynamicPersistentTileSchedulerILi128ELi112ELi256ELi256ELb1ELb1ELb0ELb1ELb1ELb1EEEEEEEEEvNT_6ParamsE,"a",@progbits
	.sectionflags	@""
	.align	4
.nv.constant0._ZN7cutlass13device_kernelIN5flash19enable_sm80_to_sm89INS1_16FlashAttnFwdSm80INS1_25CollectiveMainloopFwdSm80ILi8ELi1ELb1EN4cute5tupleIJNS5_1CILi128EEENS7_ILi112EEES8_EEELi128ENS_6half_tEfNS_4arch4Sm80ELb1ELb0ELb1ELb1ELb1ELb1ELb1ELb1EEENS1_21CollectiveEpilogueFwdINS6_IJS8_S8_S9_EEENS6_IJNS7_ILi1EEESH_SH_EEESB_SD_Li256ELb1ELb1ELb1ELb0EEENS1_36VarlenDynamicPersistentTileSchedulerILi128ELi112ELi256ELi256ELb1ELb1ELb0ELb1ELb1ELb1EEEEEEEEEvNT_6ParamsE:
	.zero		1608


//--------------------- .nv.constant0._ZN7cutlass13device_kernelIN5flash19enable_sm80_to_sm89INS1_16FlashAttnFwdSm80INS1_25CollectiveMainloopFwdSm80ILi8ELi1ELb1EN4cute5tupleIJNS5_1CILi128EEES8_S8_EEELi128ENS_6half_tEfNS_4arch4Sm80ELb0ELb0ELb0ELb0ELb1ELb0ELb1ELb1EEENS1_21CollectiveEpilogueFwdIS9_NS6_IJNS7_ILi1EEESF_SF_EEESA_SC_Li256ELb0ELb1ELb1ELb0EEENS1_19SingleTileSchedulerILb0ELb1ELb1ELi128EEEEEEEEEvNT_6ParamsE --------------------------
	.section	.nv.constant0._ZN7cutlass13device_kernelIN5flash19enable_sm80_to_sm89INS1_16FlashAttnFwdSm80INS1_25CollectiveMainloopFwdSm80ILi8ELi1ELb1EN4cute5tupleIJNS5_1CILi128EEES8_S8_EEELi128ENS_6half_tEfNS_4arch4Sm80ELb0ELb0ELb0ELb0ELb1ELb0ELb1ELb1EEENS1_21CollectiveEpilogueFwdIS9_NS6_IJNS7_ILi1EEESF_SF_EEESA_SC_Li256ELb0ELb1ELb1ELb0EEENS1_19SingleTileSchedulerILb0ELb1ELb1ELi128EEEEEEEEEvNT_6ParamsE,"a",@progbits
	.sectionflags	@""
	.align	4
.nv.constant0._ZN7cutlass13device_kernelIN5flash19enable_sm80_to_sm89INS1_16FlashAttnFwdSm80INS1_25CollectiveMainloopFwdSm80ILi8ELi1ELb1EN4cute5tupleIJNS5_1CILi128EEES8_S8_EEELi128ENS_6half_tEfNS_4arch4Sm80ELb0ELb0ELb0ELb0ELb1ELb0ELb1ELb1EEENS1_21CollectiveEpilogueFwdIS9_NS6_IJNS7_ILi1EEESF_SF_EEESA_SC_Li256ELb0ELb1ELb1ELb0EEENS1_19SingleTileSchedulerILb0ELb1ELb1ELi128EEEEEEEEEvNT_6ParamsE:
	.zero		1576


//--------------------- .nv.constant0._ZN7cutlass13device_kernelIN5flash19enable_sm80_to_sm89INS1_16FlashAttnFwdSm80INS1_25CollectiveMainloopFwdSm80ILi8ELi1ELb1EN4cute5tupleIJNS5_1CILi128EEENS7_ILi96EEES8_EEELi128ENS_6half_tEfNS_4arch4Sm80ELb0ELb1ELb0ELb0ELb1ELb0ELb1ELb1EEENS1_21CollectiveEpilogueFwdINS6_IJS8_S8_S9_EEENS6_IJNS7_ILi1EEESH_SH_EEESB_SD_Li256ELb0ELb1ELb1ELb0EEENS1_19SingleTileSchedulerILb0ELb1ELb1ELi128EEEEEEEEEvNT_6ParamsE --------------------------
	.section	.nv.constant0._ZN7cutlass13device_kernelIN5flash19enable_sm80_to_sm89INS1_16FlashAttnFwdSm80INS1_25CollectiveMainloopFwdSm80ILi8ELi1ELb1EN4cute5tupleIJNS5_1CILi128EEENS7_ILi96EEES8_EEELi128ENS_6half_tEfNS_4arch4Sm80ELb0ELb1ELb0ELb0ELb1ELb0ELb1ELb1EEENS1_21CollectiveEpilogueFwdINS6_IJS8_S8_S9_EEENS6_IJNS7_ILi1EEESH_SH_EEESB_SD_Li256ELb0ELb1ELb1ELb0EEENS1_19SingleTileSchedulerILb0ELb1ELb1ELi128EEEEEEEEEvNT_6ParamsE,"a",@progbits
	.sectionflags	@""
	.align	4
.nv.constant0._ZN7cutlass13device_kernelIN5flash19enable_sm80_to_sm89INS1_16FlashAttnFwdSm80INS1_25CollectiveMainloopFwdSm80ILi8ELi1ELb1EN4cute5tupleIJNS5_1CILi128EEENS7_ILi96EEES8_EEELi128ENS_6half_tEfNS_4arch4Sm80ELb0ELb1ELb0ELb0ELb1ELb0ELb1ELb1EEENS1_21CollectiveEpilogueFwdINS6_IJS8_S8_S9_EEENS6_IJNS7_ILi1EEESH_SH_EEESB_SD_Li256ELb0ELb1ELb1ELb0EEENS1_19SingleTileSchedulerILb0ELb1ELb1ELi128EEEEEEEEEvNT_6ParamsE:
	.zero		1576


//--------------------- .nv.constant0._ZN7cutlass13device_kernelIN5flash19enable_sm80_to_sm89INS1_16FlashAttnFwdSm80INS1_25CollectiveMainloopFwdSm80ILi8ELi1ELb1EN4cute5tupleIJNS5_1CILi128EEES8_S8_EEELi128ENS_6half_tEfNS_4arch4Sm80ELb1ELb0ELb0ELb0ELb1ELb0ELb1ELb1EEENS1_21CollectiveEpilogueFwdIS9_NS6_IJNS7_ILi1EEESF_SF_EEESA_SC_Li256ELb0ELb1ELb1ELb0EEENS1_30DynamicPersistentTileSchedulerILi256ELi256ELb1ELb1ELb0EEEEEEEEEvNT_6ParamsE --------------------------
	.section	.nv.constant0._ZN7cutlass13device_kernelIN5flash19enable_sm80_to_sm89INS1_16FlashAttnFwdSm80INS1_25CollectiveMainloopFwdSm80ILi8ELi1ELb1EN4cute5tupleIJNS5_1CILi128EEES8_S8_EEELi128ENS_6half_tEfNS_4arch4Sm80ELb1ELb0ELb0ELb0ELb1ELb0ELb1ELb1EEENS1_21CollectiveEpilogueFwdIS9_NS6_IJNS7_ILi1EEESF_SF_EEESA_SC_Li256ELb0ELb1ELb1ELb0EEENS1_30DynamicPersistentTileSchedulerILi256ELi256ELb1ELb1ELb0EEEEEEEEEvNT_6ParamsE,"a",@progbits
	.sectionflags	@""
	.align	4
.nv.constant0._ZN7cutlass13device_kernelIN5flash19enable_sm80_to_sm89INS1_16FlashAttnFwdSm80INS1_25CollectiveMainloopFwdSm80ILi8ELi1ELb1EN4cute5tupleIJNS5_1CILi128EEES8_S8_EEELi128ENS_6half_tEfNS_4arch4Sm80ELb1ELb0ELb0ELb0ELb1ELb0ELb1ELb1EEENS1_21CollectiveEpilogueFwdIS9_NS6_IJNS7_ILi1EEESF_SF_EEESA_SC_Li256ELb0ELb1ELb1ELb0EEENS1_30DynamicPersistentTileSchedulerILi256ELi256ELb1ELb1ELb0EEEEEEEEEvNT_6ParamsE:
	.zero		1592


//--------------------- .nv.constant0._ZN7cutlass13device_kernelIN5flash19enable_sm80_to_sm89INS1_16FlashAttnFwdSm80INS1_25CollectiveMainloopFwdSm80ILi4ELi1ELb0EN4cute5tupleIJNS5_1CILi128EEENS7_ILi64EEES8_EEELi128ENS_6half_tEfNS_4arch4Sm80ELb0ELb0ELb0ELb0ELb1ELb0ELb1ELb1EEENS1_21CollectiveEpilogueFwdINS6_IJS8_S8_S9_EEENS6_IJNS7_ILi1EEESH_SH_EEESB_SD_Li128ELb0ELb1ELb1ELb0EEENS1_19SingleTileSchedulerILb0ELb1ELb1ELi128EEEEEEEEEvNT_6ParamsE --------------------------
	.section	.nv.constant0._ZN7cutlass13device_kernelIN5flash19enable_sm80_to_sm89INS1_16FlashAttnFwdSm80INS1_25CollectiveMainloopFwdSm80ILi4ELi1ELb0EN4cute5tupleIJNS5_1CILi128EEENS7_ILi64EEES8_EEELi128ENS_6half_tEfNS_4arch4Sm80ELb0ELb0ELb0ELb0ELb1ELb0ELb1ELb1EEENS1_21CollectiveEpilogueFwdINS6_IJS8_S8_S9_EEENS6_IJNS7_ILi1EEESH_SH_EEESB_SD_Li128ELb0ELb1ELb1ELb0EEENS1_19SingleTileSchedulerILb0ELb1ELb1ELi128EEEEEEEEEvNT_6ParamsE,"a",@progbits
	.sectionflags	@""
	.align	4
.nv.constant0._ZN7cutlass13device_kernelIN5flash19enable_sm80_to_sm89INS1_16FlashAttnFwdSm80INS1_25CollectiveMainloopFwdSm80ILi4ELi1ELb0EN4cute5tupleIJNS5_1CILi128EEENS7_ILi64EEES8_EEELi128ENS_6half_tEfNS_4arch4Sm80ELb0ELb0ELb0ELb0ELb1ELb0ELb1ELb1EEENS1_21CollectiveEpilogueFwdINS6_IJS8_S8_S9_EEENS6_IJNS7_ILi1EEESH_SH_EEESB_SD_Li128ELb0ELb1ELb1ELb0EEENS1_19SingleTileSchedulerILb0ELb1ELb1ELi128EEEEEEEEEvNT_6ParamsE:
	.zero		1576


//--------------------- .nv.constant0._ZN7cutlass13device_kernelIN5flash19enable_sm80_to_sm89INS1_16FlashAttnFwdSm80INS1_25CollectiveMainloopFwdSm80ILi8ELi1ELb1EN4cute5tupleIJNS5_1CILi128EEENS7_ILi112EEES8_EEELi128ENS_6half_tEfNS_4arch4Sm80ELb0ELb0ELb0ELb1ELb1ELb0ELb1ELb1EEENS1_21CollectiveEpilogueFwdINS6_IJS8_S8_S9_EEENS6_IJNS7_ILi1EEESH_SH_EEESB_SD_Li256ELb1ELb1ELb1ELb0EEENS1_36VarlenDynamicPersistentTileSchedulerILi128ELi112ELi256ELi256ELb1ELb1ELb0ELb0ELb1ELb1EEEEEEEEEvNT_6ParamsE --------------------------
	.section	.nv.constant0._ZN7cutlass13device_kernelIN5flash19enable_sm80_to_sm89INS1_16FlashAttnFwdSm80INS1_25CollectiveMainloopFwdSm80ILi8ELi1ELb1EN4cute5tupleIJNS5_1CILi128EEENS7_ILi112EEES8_EEELi128ENS_6half_tEfNS_4arch4Sm80ELb0ELb0ELb0ELb1ELb1ELb0ELb1ELb1EEENS1_21CollectiveEpilogueFwdINS6_IJS8_S8_S9_EEENS6_IJNS7_ILi1EEESH_SH_EEESB_SD_Li256ELb1ELb1ELb1ELb0EEENS1_36VarlenDynamicPersistentTileSchedulerILi128ELi112ELi256ELi256ELb1ELb1ELb0ELb0ELb1ELb1EEEEEEEEEvNT_6ParamsE,"a",@progbits
	.sectionflags	@""
	.align	4
.nv.constant0._ZN7cutlass13device_kernelIN5flash19enable_sm80_to_sm89INS1_16FlashAttnFwdSm80INS1_25CollectiveMainloopFwdSm80ILi8ELi1ELb1EN4cute5tupleIJNS5_1CILi128EEENS7_ILi112EEES8_EEELi128ENS_6half_tEfNS_4arch4Sm80ELb0ELb0ELb0ELb1ELb1ELb0ELb1ELb1EEENS1_21CollectiveEpilogueFwdINS6_IJS8_S8_S9_EEENS6_IJNS7_ILi1EEESH_SH_EEESB_SD_Li256ELb1ELb1ELb1ELb0EEENS1_36VarlenDynamicPersistentTileSchedulerILi128ELi112ELi256ELi256ELb1ELb1ELb0ELb0ELb1ELb1EEEEEEEEEvNT_6ParamsE:
	.zero		1608


//--------------------- .nv.constant0._ZN7cutlass13device_kernelIN5flash19enable_sm80_to_sm89INS1_16FlashAttnFwdSm80INS1_25CollectiveMainloopFwdSm80ILi8ELi1ELb1EN4cute5tupleIJNS5_1CILi128EEENS7_ILi112EEES8_EEELi128ENS_6half_tEfNS_4arch4Sm80ELb0ELb0ELb0ELb1ELb1ELb1ELb1ELb1EEENS1_21CollectiveEpilogueFwdINS6_IJS8_S8_S9_EEENS6_IJNS7_ILi1EEESH_SH_EEESB_SD_Li256ELb1ELb1ELb1ELb0EEENS1_36VarlenDynamicPersistentTileSchedulerILi128ELi112ELi256ELi256ELb1ELb1ELb0ELb0ELb1ELb1EEEEEEEEEvNT_6ParamsE --------------------------
	.section	.nv.constant0._ZN7cutlass13device_kernelIN5flash19enable_sm80_to_sm89INS1_16FlashAttnFwdSm80INS1_25CollectiveMainloopFwdSm80ILi8ELi1ELb1EN4cute5tupleIJNS5_1CILi128EEENS7_ILi112EEES8_EEELi128ENS_6half_tEfNS_4arch4Sm80ELb0ELb0ELb0ELb1ELb1ELb1ELb1ELb1EEENS1_21CollectiveEpilogueFwdINS6_IJS8_S8_S9_EEENS6_IJNS7_ILi1EEESH_SH_EEESB_SD_Li256ELb1ELb1ELb1ELb0EEENS1_36VarlenDynamicPersistentTileSchedulerILi128ELi112ELi256ELi256ELb1ELb1ELb0ELb0ELb1ELb1EEEEEEEEEvNT_6ParamsE,"a",@progbits
	.sectionflags	@""
	.align	4
.nv.constant0._ZN7cutlass13device_kernelIN5flash19enable_sm80_to_sm89INS1_16FlashAttnFwdSm80INS1_25CollectiveMainloopFwdSm80ILi8ELi1ELb1EN4cute5tupleIJNS5_1CILi128EEENS7_ILi112EEES8_EEELi128ENS_6half_tEfNS_4arch4Sm80ELb0ELb0ELb0ELb1ELb1ELb1ELb1ELb1EEENS1_21CollectiveEpilogueFwdINS6_IJS8_S8_S9_EEENS6_IJNS7_ILi1EEESH_SH_EEESB_SD_Li256ELb1ELb1ELb1ELb0EEENS1_36VarlenDynamicPersistentTileSchedulerILi128ELi112ELi256ELi256ELb1ELb1ELb0ELb0ELb1ELb1EEEEEEEEEvNT_6ParamsE:
	.zero		1608


//--------------------- .nv.constant0._ZN7cutlass13device_kernelIN5flash19enable_sm80_to_sm89INS1_16FlashAttnFwdSm80INS1_25CollectiveMainloopFwdSm80ILi4ELi1ELb0EN4cute5tupleIJNS5_1CILi128EEENS7_ILi48EEES8_EEELi128ENS_6half_tEfNS_4arch4Sm80ELb0ELb1ELb0ELb0ELb1ELb0ELb1ELb1EEENS1_21CollectiveEpilogueFwdINS6_IJS8_S8_S9_EEENS6_IJNS7_ILi1EEESH_SH_EEESB_SD_Li128ELb0ELb1ELb1ELb0EEENS1_19SingleTileSchedulerILb0ELb1ELb1ELi128EEEEEEEEEvNT_6ParamsE --------------------------
	.section	.nv.constant0._ZN7cutlass13device_kernelIN5flash19enable_sm80_to_sm89INS1_16FlashAttnFwdSm80INS1_25CollectiveMainloopFwdSm80ILi4ELi1ELb0EN4cute5tupleIJNS5_1CILi128EEENS7_ILi48EEES8_EEELi128ENS_6half_tEfNS_4arch4Sm80ELb0ELb1ELb0ELb0ELb1ELb0ELb1ELb1EEENS1_21CollectiveEpilogueFwdINS6_IJS8_S8_S9_EEENS6_IJNS7_ILi1EEESH_SH_EEESB_SD_Li128ELb0ELb1ELb1ELb0EEENS1_19SingleTileSchedulerILb0ELb1ELb1ELi128EEEEEEEEEvNT_6ParamsE,"a",@progbits
	.sectionflags	@""
	.align	4
.nv.constant0._ZN7cutlass13device_kernelIN5flash19enable_sm80_to_sm89INS1_16FlashAttnFwdSm80INS1_25CollectiveMainloopFwdSm80ILi4ELi1ELb0EN4cute5tupleIJNS5_1CILi128EEENS7_ILi48EEES8_EEELi128ENS_6half_tEfNS_4arch4Sm80ELb0ELb1ELb0ELb0ELb1ELb0ELb1ELb1EEENS1_21CollectiveEpilogueFwdINS6_IJS8_S8_S9_EEENS6_IJNS7_ILi1EEESH_SH_EEESB_SD_Li128ELb0ELb1ELb1ELb0EEENS1_19SingleTileSchedulerILb0ELb1ELb1ELi128EEEEEEEEEvNT_6ParamsE:
	.zero		1576


//--------------------- .nv.constant0._ZN7cutlass13device_kernelIN5flash19enable_sm80_to_sm89INS1_16FlashAttnFwdSm80INS1_25CollectiveMainloopFwdSm80ILi8ELi1ELb1EN4cute5tupleIJNS5_1CILi128EEENS7_ILi96EEES8_EEELi128ENS_6half_tEfNS_4arch4Sm80ELb0ELb1ELb0ELb1ELb1ELb0ELb1ELb1EEENS1_21CollectiveEpilogueFwdINS6_IJS8_S8_S9_EEENS6_IJNS7_ILi1EEESH_SH_EEESB_SD_Li256ELb1ELb1ELb1ELb0EEENS1_36VarlenDynamicPersistentTileSchedulerILi128ELi96ELi256ELi256ELb1ELb1ELb0ELb1ELb0ELb1EEEEEEEEEvNT_6ParamsE --------------------------
	.section	.nv.constant0._ZN7cutlass13device_kernelIN5flash19enable_sm80_to_sm89INS1_16FlashAttnFwdSm80INS1_25CollectiveMainloopFwdSm80ILi8ELi1ELb1EN4cute5tupleIJNS5_1CILi128EEENS7_ILi96EEES8_EEELi128ENS_6half_tEfNS_4arch4Sm80ELb0ELb1ELb0ELb1ELb1ELb0ELb1ELb1EEENS1_21CollectiveEpilogueFwdINS6_IJS8_S8_S9_EEENS6_IJNS7_ILi1EEESH_SH_EEESB_SD_Li256ELb1ELb1ELb1ELb0EEENS1_36VarlenDynamicPersistentTileSchedulerILi128ELi96ELi256ELi256ELb1ELb1ELb0ELb1ELb0ELb1EEEEEEEEEvNT_6ParamsE,"a",@progbits
	.sectionflags	@""
	.align	4
.nv.constant0._ZN7cutlass13device_kernelIN5flash19enable_sm80_to_sm89INS1_16FlashAttnFwdSm80INS1_25CollectiveMainloopFwdSm80ILi8ELi1ELb1EN4cute5tupleIJNS5_1CILi128EEENS7_ILi96EEES8_EEELi128ENS_6half_tEfNS_4arch4Sm80ELb0ELb1ELb0ELb1ELb1ELb0ELb1ELb1EEENS1_21CollectiveEpilogueFwdINS6_IJS8_S8_S9_EEENS6_IJNS7_ILi1EEESH_SH_EEESB_SD_Li256ELb1ELb1ELb1ELb0EEENS1_36VarlenDynamicPersistentTileSchedulerILi128ELi96ELi256ELi256ELb1ELb1ELb0ELb1ELb0ELb1EEEEEEEEEvNT_6ParamsE:
	.zero		1608


//--------------------- .nv.constant0._ZN7cutlass13device_kernelIN5flash19enable_sm80_to_sm89INS1_16FlashAttnFwdSm80INS1_25CollectiveMainloopFwdSm80ILi8ELi1ELb1EN4cute5tupleIJNS5_1CILi128EEENS7_ILi96EEES8_EEELi128ENS_6half_tEfNS_4arch4Sm80ELb0ELb1ELb0ELb1ELb1ELb1ELb1ELb1EEENS1_21CollectiveEpilogueFwdINS6_IJS8_S8_S9_EEENS6_IJNS7_ILi1EEESH_SH_EEESB_SD_Li256ELb1ELb1ELb1ELb0EEENS1_36VarlenDynamicPersistentTileSchedulerILi128ELi96ELi256ELi256ELb1ELb1ELb0ELb1ELb0ELb1EEEEEEEEEvNT_6ParamsE --------------------------
	.section	.nv.constant0._ZN7cutlass13device_kernelIN5flash19enable_sm80_to_sm89INS1_16FlashAttnFwdSm80INS1_25CollectiveMainloopFwdSm80ILi8ELi1ELb1EN4cute5tupleIJNS5_1CILi128EEENS7_ILi96EEES8_EEELi128ENS_6half_tEfNS_4arch4Sm80ELb0ELb1ELb0ELb1ELb1ELb1ELb1ELb1EEENS1_21CollectiveEpilogueFwdINS6_IJS8_S8_S9_EEENS6_IJNS7_ILi1EEESH_SH_EEESB_SD_Li256ELb1ELb1ELb1ELb0EEENS1_36VarlenDynamicPersistentTileSchedulerILi128ELi96ELi256ELi256ELb1ELb1ELb0ELb1ELb0ELb1EEEEEEEEEvNT_6ParamsE,"a",@progbits
	.sectionflags	@""
	.align	4
.nv.constant0._ZN7cutlass13device_kernelIN5flash19enable_sm80_to_sm89INS1_16FlashAttnFwdSm80INS1_25CollectiveMainloopFwdSm80ILi8ELi1ELb1EN4cute5tupleIJNS5_1CILi128EEENS7_ILi96EEES8_EEELi128ENS_6half_tEfNS_4arch4Sm80ELb0ELb1ELb0ELb1ELb1ELb1ELb1ELb1EEENS1_21CollectiveEpilogueFwdINS6_IJS8_S8_S9_EEENS6_IJNS7_ILi1EEESH_SH_EEESB_SD_Li256ELb1ELb1ELb1ELb0EEENS1_36VarlenDynamicPersistentTileSchedulerILi128ELi96ELi256ELi256ELb1ELb1ELb0ELb1ELb0ELb1EEEEEEEEEvNT_6ParamsE:
	.zero		1608


//--------------------- .nv.constant0._ZN7cutlass13device_kernelIN5flash19enable_sm80_to_sm89INS1_16FlashAttnFwdSm80INS1_25CollectiveMainloopFwdSm80ILi4ELi1ELb0EN4cute5tupleIJNS5_1CILi128EEENS7_ILi64EEES8_EEELi128ENS_6half_tEfNS_4arch4Sm80ELb1ELb0ELb0ELb0ELb1ELb0ELb1ELb1EEENS1_21CollectiveEpilogueFwdINS6_IJS8_S8_S9_EEENS6_IJNS7_ILi1EEESH_SH_EEESB_SD_Li128ELb0ELb1ELb1ELb0EEENS1_30DynamicPersistentTileSchedulerILi128ELi128ELb1ELb1ELb0EEEEEEEEEvNT_6ParamsE --------------------------
	.section	.nv.constant0._ZN7cutlass13device_kernelIN5flash19enable_sm80_to_sm89INS1_16FlashAttnFwdSm80INS1_25CollectiveMainloopFwdSm80ILi4ELi1ELb0EN4cute5tupleIJNS5_1CILi128EEENS7_ILi64EEES8_EEELi128ENS_6half_tEfNS_4arch4Sm80ELb1ELb0ELb0ELb0ELb1ELb0ELb1ELb1EEENS1_21CollectiveEpilogueFwdINS6_IJS8_S8_S9_EEENS6_IJNS7_ILi1EEESH_SH_EEESB_SD_Li128ELb0ELb1ELb1ELb0EEENS1_30DynamicPersistentTileSchedulerILi128ELi128ELb1ELb1ELb0EEEEEEEEEvNT_6ParamsE,"a",@progbits
	.sectionflags	@""
	.align	4
.nv.constant0._ZN7cutlass13device_kernelIN5flash19enable_sm80_to_sm89INS1_16FlashAttnFwdSm80INS1_25CollectiveMainloopFwdSm80ILi4ELi1ELb0EN4cute5tupleIJNS5_1CILi128EEENS7_ILi64EEES8_EEELi128ENS_6half_tEfNS_4arch4Sm80ELb1ELb0ELb0ELb0ELb1ELb0ELb1ELb1EEENS1_21CollectiveEpilogueFwdINS6_IJS8_S8_S9_EEENS6_IJNS7_ILi1EEESH_SH_EEESB_SD_Li128ELb0ELb1ELb1ELb0EEENS1_30DynamicPersistentTileSchedulerILi128ELi128ELb1ELb1ELb0EEEEEEEEEvNT_6ParamsE:
	.zero		1592


//--------------------- .nv.constant0._ZN7cutlass13device_kernelIN5flash19enable_sm80_to_sm89INS1_16FlashAttnFwdSm80INS1_25CollectiveMainloopFwdSm80ILi8ELi1ELb1EN4cute5tupleIJNS5_1CILi128EEENS7_ILi112EEES8_EEELi128ENS_6half_tEfNS_4arch4Sm80ELb1ELb0ELb0ELb1ELb1ELb0ELb1ELb1EEENS1_21CollectiveEpilogueFwdINS6_IJS8_S8_S9_EEENS6_IJNS7_ILi1EEESH_SH_EEESB_SD_Li256ELb1ELb1ELb1ELb0EEENS1_36VarlenDynamicPersistentTileSchedulerILi128ELi112ELi256ELi256ELb1ELb1ELb0ELb1ELb1ELb1EEEEEEEEEvNT_6ParamsE --------------------------
	.section	.nv.constant0._ZN7cutlass13device_kernelIN5flash19enable_sm80_to_sm89INS1_16FlashAttnFwdSm80INS1_25CollectiveMainloopFwdSm80ILi8ELi1ELb1EN4cute5tupleIJNS5_1CILi128EEENS7_ILi112EEES8_EEELi128ENS_6half_tEfNS_4arch4Sm80ELb1ELb0ELb0ELb1ELb1ELb0ELb1ELb1EEENS1_21CollectiveEpilogueFwdINS6_IJS8_S8_S9_EEENS6_IJNS7_ILi1EEESH_SH_EEESB_SD_Li256ELb1ELb1ELb1ELb0EEENS1_36VarlenDynamicPersistentTileSchedulerILi128ELi112ELi256ELi256ELb1ELb1ELb0ELb1ELb1ELb1EEEEEEEEEvNT_6ParamsE,"a",@progbits
	.sectionflags	@""
	.align	4
.nv.constant0._ZN7cutlass13device_kernelIN5flash19enable_sm80_to_sm89INS1_16FlashAttnFwdSm80INS1_25CollectiveMainloopFwdSm80ILi8ELi1ELb1EN4cute5tupleIJNS5_1CILi128EEENS7_ILi112EEES8_EEELi128ENS_6half_tEfNS_4arch4Sm80ELb1ELb0ELb0ELb1ELb1ELb0ELb1ELb1EEENS1_21CollectiveEpilogueFwdINS6_IJS8_S8_S9_EEENS6_IJNS7_ILi1EEESH_SH_EEESB_SD_Li256ELb1ELb1ELb1ELb0EEENS1_36VarlenDynamicPersistentTileSchedulerILi128ELi112ELi256ELi256ELb1ELb1ELb0ELb1ELb1ELb1EEEEEEEEEvNT_6ParamsE:
	.zero		1608


//--------------------- .nv.constant0._ZN7cutlass13device_kernelIN5flash19enable_sm80_to_sm89INS1_16FlashAttnFwdSm80INS1_25CollectiveMainloopFwdSm80ILi8ELi1ELb1EN4cute5tupleIJNS5_1CILi128EEENS7_ILi112EEES8_EEELi128ENS_6half_tEfNS_4arch4Sm80ELb1ELb0ELb0ELb1ELb1ELb1ELb1ELb1EEENS1_21CollectiveEpilogueFwdINS6_IJS8_S8_S9_EEENS6_IJNS7_ILi1EEESH_SH_EEESB_SD_Li256ELb1ELb1ELb1ELb0EEENS1_36VarlenDynamicPersistentTileSchedulerILi128ELi112ELi256ELi256ELb1ELb1ELb0ELb1ELb1ELb1EEEEEEEEEvNT_6ParamsE --------------------------
	.section	.nv.constant0._ZN7cutlass13device_kernelIN5flash19enable_sm80_to_sm89INS1_16FlashAttnFwdSm80INS1_25CollectiveMainloopFwdSm80ILi8ELi1ELb1EN4cute5tupleIJNS5_1CILi128EEENS7_ILi112EEES8_EEELi128ENS_6half_tEfNS_4arch4Sm80ELb1ELb0ELb0ELb1ELb1ELb1ELb1ELb1EEENS1_21CollectiveEpilogueFwdINS6_IJS8_S8_S9_EEENS6_IJNS7_ILi1EEESH_SH_EEESB_SD_Li256ELb1ELb1ELb1ELb0EEENS1_36VarlenDynamicPersistentTileSchedulerILi128ELi112ELi256ELi256ELb1ELb1ELb0ELb1ELb1ELb1EEEEEEEEEvNT_6ParamsE,"a",@progbits
	.sectionflags	@""
	.align	4
.nv.constant0._ZN7cutlass13device_kernelIN5flash19enable_sm80_to_sm89INS1_16FlashAttnFwdSm80INS1_25CollectiveMainloopFwdSm80ILi8ELi1ELb1EN4cute5tupleIJNS5_1CILi128EEENS7_ILi112EEES8_EEELi128ENS_6half_tEfNS_4arch4Sm80ELb1ELb0ELb0ELb1ELb1ELb1ELb1ELb1EEENS1_21CollectiveEpilogueFwdINS6_IJS8_S8_S9_EEENS6_IJNS7_ILi1EEESH_SH_EEESB_SD_Li256ELb1ELb1ELb1ELb0EEENS1_36VarlenDynamicPersistentTileSchedulerILi128ELi112ELi256ELi256ELb1ELb1ELb0ELb1ELb1ELb1EEEEEEEEEvNT_6ParamsE:
	.zero		1608


//--------------------- SYMBOLS --------------------------

	.type		.nv.reservedSmem.offset0,@object
	.size		.nv.reservedSmem.offset0,0x4
